	.target	sm_90a

	.elftype	@"ET_EXEC"


//--------------------- .note.nv.tkinfo           --------------------------
	.section	.note.nv.tkinfo,"",@"SHT_NOTE"
	.sectionflags	@"SHF_NOTE_NV_TKINFO"
	.tkinfo
        /*0018*/ 	.word	0x00000002
        /*0030*/ 	.string	""
        /*0030*/ 	.string	"ptxas"
        /*0030*/ 	.string	"Cuda compilation tools, release 13.0, V13.0.88"
        /*0030*/ 	.string	"Build cuda_13.0.r13.0/compiler.36424714_0"
        /*0030*/ 	.string	"-arch sm_90a -m 64 "



//--------------------- .note.nv.cuinfo           --------------------------
	.section	.note.nv.cuinfo,"",@"SHT_NOTE"
	.sectionflags	@"SHF_NOTE_NV_CUINFO"
        /*0018*/ 	.short	0x0002
        /*001a*/ 	.short	0x005a
        /*001c*/ 	.short	0x0082
	.zero		2


//--------------------- .nv.info                  --------------------------
	.section	.nv.info,"",@"SHT_CUDA_INFO"
	.align	4


	//----- nvinfo : EIATTR_REGCOUNT
	.align		4
        /*0000*/ 	.byte	0x04, 0x2f
        /*0002*/ 	.short	(.L_12 - .L_11)
	.align		4
.L_11:
        /*0004*/ 	.word	index@(_ZN7cutlass13device_kernelINS_4gemm6kernel13GemmUniversalIN4cute5tupleIJiiiiEEENS1_10collective13CollectiveMmaINS1_40MainloopSm90TmaGmmaWarpSpecializedSparseILi4ENS5_IJNS4_1CILi1EEENSA_ILi2EEESB_EEENS1_35KernelTmaWarpSpecializedCooperativeEEENS5_IJNSA_ILi256EEENSA_ILi64EEENSA_ILi128EEEEEENS_10bfloat16_tENS5_IJNS4_6LayoutINS5_IJiNS5_IJSC_iEEEiEEENS5_IJlNS5_IJSB_SC_EEElEEEEENSL_INS5_IJNS5_IJNS5_IJNSA_ILi8EEESC_NSA_ILi4EEEEEEiEEENS5_IJNS5_IJNSA_ILi16EEESC_SS_EEEiEEEiEEENS5_IJNS5_IJNS5_IJSI_SV_NSA_ILi2048EEEEEENSA_ILi8192EEEEEENS5_IJNS5_IJSB_NSA_ILi1024EEENSA_ILi32EEEEEElEEElEEEEEEEESK_NS5_IJlSB_lEEENS4_8TiledMMAINS4_8MMA_AtomIJNS4_4SM904GMMA6SPARSE28GMMA_64x64x32_F32BF16BF16_SSILNS1E_5MajorE0ELS1H_0ELNS1E_7ScaleInE1ELS1I_1ELNS1E_9SparseSelE0EEEEEENSL_INS5_IJSC_SB_SB_EEENS5_IJSB_NSA_ILi0EEES1N_EEEEENS5_IJNS4_10UnderscoreES1Q_S1Q_EEEEENS4_23SM90_TMA_LOAD_MULTICASTENS4_14ComposedLayoutINS4_7SwizzleILi3ELi4ELi3EEENS4_25smem_sparse_ptr_flag_bitsILi2ELi16EEENSL_INS5_IJNS5_IJSB_SR_EEENS5_IJSC_SH_EEEEEENS5_IJNS5_IJS1N_SI_EEESO_EEEEEEEvNS4_8identityENS4_13SM90_TMA_LOADENS1U_IS1W_NS4_18smem_ptr_flag_bitsILi16EEENSL_INS5_IJSR_SH_EEENS5_IJSH_SB_EEEEEEEvS26_EENS_8epilogue10collective6detail29Sm90TmaWarpSpecializedAdapterINS2G_15DefaultEpilogueIfNS5_IJSB_llEEES2K_NS2F_6thread17LinearCombinationIfLi1EffLNS2L_9ScaleType4KindE0ELNS_15FloatRoundStyleE2EfEENS1_15EpilogueDefaultEEEEEvvEEEEvNT_6ParamsE)
        /*0008*/ 	.word	0x000000a8


	//----- nvinfo : EIATTR_FRAME_SIZE
	.align		4
.L_12:
        /*000c*/ 	.byte	0x04, 0x11
        /*000e*/ 	.short	(.L_14 - .L_13)
	.align		4
.L_13:
        /*0010*/ 	.word	index@(_ZN7cutlass13device_kernelINS_4gemm6kernel13GemmUniversalIN4cute5tupleIJiiiiEEENS1_10collective13CollectiveMmaINS1_40MainloopSm90TmaGmmaWarpSpecializedSparseILi4ENS5_IJNS4_1CILi1EEENSA_ILi2EEESB_EEENS1_35KernelTmaWarpSpecializedCooperativeEEENS5_IJNSA_ILi256EEENSA_ILi64EEENSA_ILi128EEEEEENS_10bfloat16_tENS5_IJNS4_6LayoutINS5_IJiNS5_IJSC_iEEEiEEENS5_IJlNS5_IJSB_SC_EEElEEEEENSL_INS5_IJNS5_IJNS5_IJNSA_ILi8EEESC_NSA_ILi4EEEEEEiEEENS5_IJNS5_IJNSA_ILi16EEESC_SS_EEEiEEEiEEENS5_IJNS5_IJNS5_IJSI_SV_NSA_ILi2048EEEEEENSA_ILi8192EEEEEENS5_IJNS5_IJSB_NSA_ILi1024EEENSA_ILi32EEEEEElEEElEEEEEEEESK_NS5_IJlSB_lEEENS4_8TiledMMAINS4_8MMA_AtomIJNS4_4SM904GMMA6SPARSE28GMMA_64x64x32_F32BF16BF16_SSILNS1E_5MajorE0ELS1H_0ELNS1E_7ScaleInE1ELS1I_1ELNS1E_9SparseSelE0EEEEEENSL_INS5_IJSC_SB_SB_EEENS5_IJSB_NSA_ILi0EEES1N_EEEEENS5_IJNS4_10UnderscoreES1Q_S1Q_EEEEENS4_23SM90_TMA_LOAD_MULTICASTENS4_14ComposedLayoutINS4_7SwizzleILi3ELi4ELi3EEENS4_25smem_sparse_ptr_flag_bitsILi2ELi16EEENSL_INS5_IJNS5_IJSB_SR_EEENS5_IJSC_SH_EEEEEENS5_IJNS5_IJS1N_SI_EEESO_EEEEEEEvNS4_8identityENS4_13SM90_TMA_LOADENS1U_IS1W_NS4_18smem_ptr_flag_bitsILi16EEENSL_INS5_IJSR_SH_EEENS5_IJSH_SB_EEEEEEEvS26_EENS_8epilogue10collective6detail29Sm90TmaWarpSpecializedAdapterINS2G_15DefaultEpilogueIfNS5_IJSB_llEEES2K_NS2F_6thread17LinearCombinationIfLi1EffLNS2L_9ScaleType4KindE0ELNS_15FloatRoundStyleE2EfEENS1_15EpilogueDefaultEEEEEvvEEEEvNT_6ParamsE)
        /*0014*/ 	.word	0x00000000


	//----- nvinfo : EIATTR_MIN_STACK_SIZE
	.align		4
.L_14:
        /*0018*/ 	.byte	0x04, 0x12
        /*001a*/ 	.short	(.L_16 - .L_15)
	.align		4
.L_15:
        /*001c*/ 	.word	index@(_ZN7cutlass13device_kernelINS_4gemm6kernel13GemmUniversalIN4cute5tupleIJiiiiEEENS1_10collective13CollectiveMmaINS1_40MainloopSm90TmaGmmaWarpSpecializedSparseILi4ENS5_IJNS4_1CILi1EEENSA_ILi2EEESB_EEENS1_35KernelTmaWarpSpecializedCooperativeEEENS5_IJNSA_ILi256EEENSA_ILi64EEENSA_ILi128EEEEEENS_10bfloat16_tENS5_IJNS4_6LayoutINS5_IJiNS5_IJSC_iEEEiEEENS5_IJlNS5_IJSB_SC_EEElEEEEENSL_INS5_IJNS5_IJNS5_IJNSA_ILi8EEESC_NSA_ILi4EEEEEEiEEENS5_IJNS5_IJNSA_ILi16EEESC_SS_EEEiEEEiEEENS5_IJNS5_IJNS5_IJSI_SV_NSA_ILi2048EEEEEENSA_ILi8192EEEEEENS5_IJNS5_IJSB_NSA_ILi1024EEENSA_ILi32EEEEEElEEElEEEEEEEESK_NS5_IJlSB_lEEENS4_8TiledMMAINS4_8MMA_AtomIJNS4_4SM904GMMA6SPARSE28GMMA_64x64x32_F32BF16BF16_SSILNS1E_5MajorE0ELS1H_0ELNS1E_7ScaleInE1ELS1I_1ELNS1E_9SparseSelE0EEEEEENSL_INS5_IJSC_SB_SB_EEENS5_IJSB_NSA_ILi0EEES1N_EEEEENS5_IJNS4_10UnderscoreES1Q_S1Q_EEEEENS4_23SM90_TMA_LOAD_MULTICASTENS4_14ComposedLayoutINS4_7SwizzleILi3ELi4ELi3EEENS4_25smem_sparse_ptr_flag_bitsILi2ELi16EEENSL_INS5_IJNS5_IJSB_SR_EEENS5_IJSC_SH_EEEEEENS5_IJNS5_IJS1N_SI_EEESO_EEEEEEEvNS4_8identityENS4_13SM90_TMA_LOADENS1U_IS1W_NS4_18smem_ptr_flag_bitsILi16EEENSL_INS5_IJSR_SH_EEENS5_IJSH_SB_EEEEEEEvS26_EENS_8epilogue10collective6detail29Sm90TmaWarpSpecializedAdapterINS2G_15DefaultEpilogueIfNS5_IJSB_llEEES2K_NS2F_6thread17LinearCombinationIfLi1EffLNS2L_9ScaleType4KindE0ELNS_15FloatRoundStyleE2EfEENS1_15EpilogueDefaultEEEEEvvEEEEvNT_6ParamsE)
        /*0020*/ 	.word	0x00000000
.L_16:


//--------------------- .nv.compat                --------------------------
	.section	.nv.compat,"",@"SHT_CUDA_COMPAT_INFO"
	.align	4
        /*0000*/ 	.byte	0x02, 0x09, 0x01, 0x00, 0x02, 0x02, 0x04, 0x00, 0x02, 0x05, 0x05, 0x00, 0x03, 0x07, 0x01, 0x01
        /*0010*/ 	.byte	0x02, 0x03, 0x01, 0x00, 0x02, 0x06, 0x01, 0x00, 0x04, 0x0b, 0x08, 0x00, 0x00, 0x00, 0x00, 0x00
        /*0020*/ 	.byte	0x00, 0x00, 0x00, 0x00


//--------------------- .nv.info._ZN7cutlass13device_kernelINS_4gemm6kernel13GemmUniversalIN4cute5tupleIJiiiiEEENS1_10collective13CollectiveMmaINS1_40MainloopSm90TmaGmmaWarpSpecializedSparseILi4ENS5_IJNS4_1CILi1EEENSA_ILi2EEESB_EEENS1_35KernelTmaWarpSpecializedCooperativeEEENS5_IJNSA_ILi256EEENSA_ILi64EEENSA_ILi128EEEEEENS_10bfloat16_tENS5_IJNS4_6LayoutINS5_IJiNS5_IJSC_iEEEiEEENS5_IJlNS5_IJSB_SC_EEElEEEEENSL_INS5_IJNS5_IJNS5_IJNSA_ILi8EEESC_NSA_ILi4EEEEEEiEEENS5_IJNS5_IJNSA_ILi16EEESC_SS_EEEiEEEiEEENS5_IJNS5_IJNS5_IJSI_SV_NSA_ILi2048EEEEEENSA_ILi8192EEEEEENS5_IJNS5_IJSB_NSA_ILi1024EEENSA_ILi32EEEEEElEEElEEEEEEEESK_NS5_IJlSB_lEEENS4_8TiledMMAINS4_8MMA_AtomIJNS4_4SM904GMMA6SPARSE28GMMA_64x64x32_F32BF16BF16_SSILNS1E_5MajorE0ELS1H_0ELNS1E_7ScaleInE1ELS1I_1ELNS1E_9SparseSelE0EEEEEENSL_INS5_IJSC_SB_SB_EEENS5_IJSB_NSA_ILi0EEES1N_EEEEENS5_IJNS4_10UnderscoreES1Q_S1Q_EEEEENS4_23SM90_TMA_LOAD_MULTICASTENS4_14ComposedLayoutINS4_7SwizzleILi3ELi4ELi3EEENS4_25smem_sparse_ptr_flag_bitsILi2ELi16EEENSL_INS5_IJNS5_IJSB_SR_EEENS5_IJSC_SH_EEEEEENS5_IJNS5_IJS1N_SI_EEESO_EEEEEEEvNS4_8identityENS4_13SM90_TMA_LOADENS1U_IS1W_NS4_18smem_ptr_flag_bitsILi16EEENSL_INS5_IJSR_SH_EEENS5_IJSH_SB_EEEEEEEvS26_EENS_8epilogue10collective6detail29Sm90TmaWarpSpecializedAdapterINS2G_15DefaultEpilogueIfNS5_IJSB_llEEES2K_NS2F_6thread17LinearCombinationIfLi1EffLNS2L_9ScaleType4KindE0ELNS_15FloatRoundStyleE2EfEENS1_15EpilogueDefaultEEEEEvvEEEEvNT_6ParamsE --------------------------
	.section	.nv.info._ZN7cutlass13device_kernelINS_4gemm6kernel13GemmUniversalIN4cute5tupleIJiiiiEEENS1_10collective13CollectiveMmaINS1_40MainloopSm90TmaGmmaWarpSpecializedSparseILi4ENS5_IJNS4_1CILi1EEENSA_ILi2EEESB_EEENS1_35KernelTmaWarpSpecializedCooperativeEEENS5_IJNSA_ILi256EEENSA_ILi64EEENSA_ILi128EEEEEENS_10bfloat16_tENS5_IJNS4_6LayoutINS5_IJiNS5_IJSC_iEEEiEEENS5_IJlNS5_IJSB_SC_EEElEEEEENSL_INS5_IJNS5_IJNS5_IJNSA_ILi8EEESC_NSA_ILi4EEEEEEiEEENS5_IJNS5_IJNSA_ILi16EEESC_SS_EEEiEEEiEEENS5_IJNS5_IJNS5_IJSI_SV_NSA_ILi2048EEEEEENSA_ILi8192EEEEEENS5_IJNS5_IJSB_NSA_ILi1024EEENSA_ILi32EEEEEElEEElEEEEEEEESK_NS5_IJlSB_lEEENS4_8TiledMMAINS4_8MMA_AtomIJNS4_4SM904GMMA6SPARSE28GMMA_64x64x32_F32BF16BF16_SSILNS1E_5MajorE0ELS1H_0ELNS1E_7ScaleInE1ELS1I_1ELNS1E_9SparseSelE0EEEEEENSL_INS5_IJSC_SB_SB_EEENS5_IJSB_NSA_ILi0EEES1N_EEEEENS5_IJNS4_10UnderscoreES1Q_S1Q_EEEEENS4_23SM90_TMA_LOAD_MULTICASTENS4_14ComposedLayoutINS4_7SwizzleILi3ELi4ELi3EEENS4_25smem_sparse_ptr_flag_bitsILi2ELi16EEENSL_INS5_IJNS5_IJSB_SR_EEENS5_IJSC_SH_EEEEEENS5_IJNS5_IJS1N_SI_EEESO_EEEEEEEvNS4_8identityENS4_13SM90_TMA_LOADENS1U_IS1W_NS4_18smem_ptr_flag_bitsILi16EEENSL_INS5_IJSR_SH_EEENS5_IJSH_SB_EEEEEEEvS26_EENS_8epilogue10collective6detail29Sm90TmaWarpSpecializedAdapterINS2G_15DefaultEpilogueIfNS5_IJSB_llEEES2K_NS2F_6thread17LinearCombinationIfLi1EffLNS2L_9ScaleType4KindE0ELNS_15FloatRoundStyleE2EfEENS1_15EpilogueDefaultEEEEEvvEEEEvNT_6ParamsE,"",@"SHT_CUDA_INFO"
	.sectionflags	@""
	.align	4


	//----- nvinfo : EIATTR_CUDA_API_VERSION
	.align		4
        /*0000*/ 	.byte	0x04, 0x37
        /*0002*/ 	.short	(.L_18 - .L_17)
.L_17:
        /*0004*/ 	.word	0x00000082


	//----- nvinfo : EIATTR_KPARAM_INFO
	.align		4
.L_18:
        /*0008*/ 	.byte	0x04, 0x17
        /*000a*/ 	.short	(.L_20 - .L_19)
.L_19:
        /*000c*/ 	.word	0x00000000
        /*0010*/ 	.short	0x0000
        /*0012*/ 	.short	0x0070
        /*0014*/ 	.byte	0x00, 0xf0, 0x01, 0x14


	//----- nvinfo : EIATTR_SPARSE_MMA_MASK
	.align		4
.L_20:
        /*0018*/ 	.byte	0x03, 0x50
        /*001a*/ 	.short	0x0002


	//----- nvinfo : EIATTR_MAXREG_COUNT
	.align		4
        /*001c*/ 	.byte	0x03, 0x1b
        /*001e*/ 	.short	0x00a8


	//----- nvinfo : EIATTR_NUM_BARRIERS
	.align		4
        /*0020*/ 	.byte	0x02, 0x4c
        /*0022*/ 	.byte	0x01
	.zero		1


	//----- nvinfo : EIATTR_MERCURY_ISA_VERSION
	.align		4
        /*0024*/ 	.byte	0x03, 0x5f
        /*0026*/ 	.short	0x0101


	//----- nvinfo : EIATTR_INT_WARP_WIDE_INSTR_OFFSETS
	.align		4
        /*0028*/ 	.byte	0x04, 0x31
        /*002a*/ 	.short	(.L_22 - .L_21)


	//   ....[0]....
.L_21:
        /*002c*/ 	.word	0x00000560


	//   ....[1]....
        /*0030*/ 	.word	0x00000580


	//   ....[2]....
        /*0034*/ 	.word	0x000006d0


	//----- nvinfo : EIATTR_COOP_GROUP_MASK_REGIDS
	.align		4
.L_22:
        /*0038*/ 	.byte	0x04, 0x29
        /*003a*/ 	.short	(.L_24 - .L_23)


	//   ....[0]....
.L_23:
        /*003c*/ 	.word	0xffffffff


	//   ....[1]....
        /*0040*/ 	.word	0xffffffff


	//   ....[2]....
        /*0044*/ 	.word	0xffffffff


	//   ....[3]....
        /*0048*/ 	.word	0xffffffff


	//   ....[4]....
        /*004c*/ 	.word	0xffffffff


	//   ....[5]....
        /*0050*/ 	.word	0xffffffff


	//----- nvinfo : EIATTR_COOP_GROUP_INSTR_OFFSETS
	.align		4
.L_24:
        /*0054*/ 	.byte	0x04, 0x28
        /*0056*/ 	.short	(.L_26 - .L_25)


	//   ....[0]....
.L_25:
        /*0058*/ 	.word	0x00000060


	//   ....[1]....
        /*005c*/ 	.word	0x00000070


	//   ....[2]....
        /*0060*/ 	.word	0x000001c0


	//   ....[3]....
        /*0064*/ 	.word	0x000003d0


	//   ....[4]....
        /*0068*/ 	.word	0x000007c0


	//   ....[5]....
        /*006c*/ 	.word	0x00001280


	//----- nvinfo : EIATTR_REG_RECONFIG
	.align		4
.L_26:
        /*0070*/ 	.byte	0x01, 0x54
	.zero		2


	//----- nvinfo : EIATTR_MBARRIER_INSTR_OFFSETS
	.align		4
        /*0074*/ 	.byte	0x04, 0x39
        /*0076*/ 	.short	(.L_28 - .L_27)


	//   ....[0]....
.L_27:
        /*0078*/ 	.word	0x00000340
        /*007c*/ 	.word	0x000000ff
        /*0080*/ 	.word	0x00000000
        /*0084*/ 	.short	0x0100
        /*0086*/ 	.byte	0x0a
	.zero		1


	//   ....[1]....
        /*0088*/ 	.word	0x00000350
        /*008c*/ 	.word	0x000000ff
        /*0090*/ 	.word	0x00000020
        /*0094*/ 	.short	0x0100
        /*0096*/ 	.byte	0x0a
	.zero		1


	//   ....[2]....
        /*0098*/ 	.word	0x00000360
        /*009c*/ 	.word	0x000000ff
        /*00a0*/ 	.word	0x00000008
        /*00a4*/ 	.short	0x0100
        /*00a6*/ 	.byte	0x0a
	.zero		1


	//   ....[3]....
        /*00a8*/ 	.word	0x00000370
        /*00ac*/ 	.word	0x000000ff
        /*00b0*/ 	.word	0x00000028
        /*00b4*/ 	.short	0x0100
        /*00b6*/ 	.byte	0x0a
	.zero		1


	//   ....[4]....
        /*00b8*/ 	.word	0x00000380
        /*00bc*/ 	.word	0x000000ff
        /*00c0*/ 	.word	0x00000010
        /*00c4*/ 	.short	0x0100
        /*00c6*/ 	.byte	0x0a
	.zero		1


	//   ....[5]....
        /*00c8*/ 	.word	0x00000390
        /*00cc*/ 	.word	0x000000ff
        /*00d0*/ 	.word	0x00000030
        /*00d4*/ 	.short	0x0100
        /*00d6*/ 	.byte	0x0a
	.zero		1


	//   ....[6]....
        /*00d8*/ 	.word	0x000003a0
        /*00dc*/ 	.word	0x000000ff
        /*00e0*/ 	.word	0x00000018
        /*00e4*/ 	.short	0x0100
        /*00e6*/ 	.byte	0x0a
	.zero		1


	//   ....[7]....
        /*00e8*/ 	.word	0x000003b0
        /*00ec*/ 	.word	0x000000ff
        /*00f0*/ 	.word	0x00000038
        /*00f4*/ 	.short	0x0100
        /*00f6*/ 	.byte	0x0a
	.zero		1


	//   ....[8]....
        /*00f8*/ 	.word	0x00000740
        /*00fc*/ 	.word	0x000000ff
        /*0100*/ 	.word	0x00000050
        /*0104*/ 	.short	0x0100
        /*0106*/ 	.byte	0x08
	.zero		1


	//   ....[9]....
        /*0108*/ 	.word	0x00000770
        /*010c*/ 	.word	0x000000ff
        /*0110*/ 	.word	0x00000058
        /*0114*/ 	.short	0x0100
        /*0116*/ 	.byte	0x08
	.zero		1


	//   ....[10]....
        /*0118*/ 	.word	0x000015d0
        /*011c*/ 	.word	0x000000ff
        /*0120*/ 	.word	0x00000000
        /*0124*/ 	.short	0x010a
        /*0126*/ 	.byte	0x0b
	.zero		1


	//   ....[11]....
        /*0128*/ 	.word	0x000016a0
        /*012c*/ 	.word	0x000000ff
        /*0130*/ 	.word	0x00000000
        /*0134*/ 	.short	0x010a
        /*0136*/ 	.byte	0x0b
	.zero		1


	//   ....[12]....
        /*0138*/ 	.word	0x000019e0
        /*013c*/ 	.word	0x0000000b
        /*0140*/ 	.word	0x00000000
        /*0144*/ 	.short	0x0101
        /*0146*/ 	.byte	0x3f
	.zero		1


	//   ....[13]....
        /*0148*/ 	.word	0x00007710
        /*014c*/ 	.word	0x0000000f
        /*0150*/ 	.word	0x00000020
        /*0154*/ 	.short	0x010a
        /*0156*/ 	.byte	0x3f
	.zero		1


	//   ....[14]....
        /*0158*/ 	.word	0x00007c30
        /*015c*/ 	.word	0x00000006
        /*0160*/ 	.word	0x00000058
        /*0164*/ 	.short	0x0101
        /*0166*/ 	.byte	0x3f
	.zero		1


	//   ....[15]....
        /*0168*/ 	.word	0x00008360
        /*016c*/ 	.word	0x00000005
        /*0170*/ 	.word	0x00000000
        /*0174*/ 	.short	0x010a
        /*0176*/ 	.byte	0x3f
	.zero		1


	//   ....[16]....
        /*0178*/ 	.word	0x000083e0
        /*017c*/ 	.word	0x00000007
        /*0180*/ 	.word	0x00000000
        /*0184*/ 	.short	0x010a
        /*0186*/ 	.byte	0x3f
	.zero		1


	//   ....[17]....
        /*0188*/ 	.word	0x00008470
        /*018c*/ 	.word	0x00000006
        /*0190*/ 	.word	0x00000000
        /*0194*/ 	.short	0x010a
        /*0196*/ 	.byte	0x3f
	.zero		1


	//   ....[18]....
        /*0198*/ 	.word	0x00008500
        /*019c*/ 	.word	0x00000003
        /*01a0*/ 	.word	0x00000000
        /*01a4*/ 	.short	0x010a
        /*01a6*/ 	.byte	0x3f
	.zero		1


	//   ....[19]....
        /*01a8*/ 	.word	0x00008570
        /*01ac*/ 	.word	0x0000000b
        /*01b0*/ 	.word	0x00000000
        /*01b4*/ 	.short	0x010a
        /*01b6*/ 	.byte	0x3f
	.zero		1


	//   ....[20]....
        /*01b8*/ 	.word	0x00008640
        /*01bc*/ 	.word	0x0000000f
        /*01c0*/ 	.word	0x00000020
        /*01c4*/ 	.short	0x010a
        /*01c6*/ 	.byte	0x3f
	.zero		1


	//   ....[21]....
        /*01c8*/ 	.word	0x00008710
        /*01cc*/ 	.word	0x00000005
        /*01d0*/ 	.word	0x00000000
        /*01d4*/ 	.short	0x010a
        /*01d6*/ 	.byte	0x3f
	.zero		1


	//   ....[22]....
        /*01d8*/ 	.word	0x00008760
        /*01dc*/ 	.word	0x00000007
        /*01e0*/ 	.word	0x00000000
        /*01e4*/ 	.short	0x010a
        /*01e6*/ 	.byte	0x3f
	.zero		1


	//   ....[23]....
        /*01e8*/ 	.word	0x000087b0
        /*01ec*/ 	.word	0x00000006
        /*01f0*/ 	.word	0x00000000
        /*01f4*/ 	.short	0x010a
        /*01f6*/ 	.byte	0x3f
	.zero		1


	//----- nvinfo : EIATTR_NUM_MBARRIERS
	.align		4
.L_28:
        /*01f8*/ 	.byte	0x03, 0x38
        /*01fa*/ 	.short	0x000a


	//----- nvinfo : EIATTR_EXIT_INSTR_OFFSETS
	.align		4
        /*01fc*/ 	.byte	0x04, 0x1c
        /*01fe*/ 	.short	(.L_30 - .L_29)


	//   ....[0]....
.L_29:
        /*0200*/ 	.word	0x00000950


	//   ....[1]....
        /*0204*/ 	.word	0x00001150


	//   ....[2]....
        /*0208*/ 	.word	0x00006dc0


	//   ....[3]....
        /*020c*/ 	.word	0x00007320


	//   ....[4]....
        /*0210*/ 	.word	0x00008550


	//----- nvinfo : EIATTR_MAX_THREADS
	.align		4
.L_30:
        /*0214*/ 	.byte	0x04, 0x05
        /*0216*/ 	.short	(.L_32 - .L_31)
.L_31:
        /*0218*/ 	.word	0x00000180
        /*021c*/ 	.word	0x00000001
        /*0220*/ 	.word	0x00000001


	//----- nvinfo : EIATTR_CRS_STACK_SIZE
	.align		4
.L_32:
        /*0224*/ 	.byte	0x04, 0x1e
        /*0226*/ 	.short	(.L_34 - .L_33)
.L_33:
        /*0228*/ 	.word	0x00000000


	//----- nvinfo : EIATTR_CBANK_PARAM_SIZE
	.align		4
.L_34:
        /*022c*/ 	.byte	0x03, 0x19
        /*022e*/ 	.short	0x0570


	//----- nvinfo : EIATTR_PARAM_CBANK
	.align		4
        /*0230*/ 	.byte	0x04, 0x0a
        /*0232*/ 	.short	(.L_36 - .L_35)
	.align		4
.L_35:
        /*0234*/ 	.word	index@(.nv.constant0._ZN7cutlass13device_kernelINS_4gemm6kernel13GemmUniversalIN4cute5tupleIJiiiiEEENS1_10collective13CollectiveMmaINS1_40MainloopSm90TmaGmmaWarpSpecializedSparseILi4ENS5_IJNS4_1CILi1EEENSA_ILi2EEESB_EEENS1_35KernelTmaWarpSpecializedCooperativeEEENS5_IJNSA_ILi256EEENSA_ILi64EEENSA_ILi128EEEEEENS_10bfloat16_tENS5_IJNS4_6LayoutINS5_IJiNS5_IJSC_iEEEiEEENS5_IJlNS5_IJSB_SC_EEElEEEEENSL_INS5_IJNS5_IJNS5_IJNSA_ILi8EEESC_NSA_ILi4EEEEEEiEEENS5_IJNS5_IJNSA_ILi16EEESC_SS_EEEiEEEiEEENS5_IJNS5_IJNS5_IJSI_SV_NSA_ILi2048EEEEEENSA_ILi8192EEEEEENS5_IJNS5_IJSB_NSA_ILi1024EEENSA_ILi32EEEEEElEEElEEEEEEEESK_NS5_IJlSB_lEEENS4_8TiledMMAINS4_8MMA_AtomIJNS4_4SM904GMMA6SPARSE28GMMA_64x64x32_F32BF16BF16_SSILNS1E_5MajorE0ELS1H_0ELNS1E_7ScaleInE1ELS1I_1ELNS1E_9SparseSelE0EEEEEENSL_INS5_IJSC_SB_SB_EEENS5_IJSB_NSA_ILi0EEES1N_EEEEENS5_IJNS4_10UnderscoreES1Q_S1Q_EEEEENS4_23SM90_TMA_LOAD_MULTICASTENS4_14ComposedLayoutINS4_7SwizzleILi3ELi4ELi3EEENS4_25smem_sparse_ptr_flag_bitsILi2ELi16EEENSL_INS5_IJNS5_IJSB_SR_EEENS5_IJSC_SH_EEEEEENS5_IJNS5_IJS1N_SI_EEESO_EEEEEEEvNS4_8identityENS4_13SM90_TMA_LOADENS1U_IS1W_NS4_18smem_ptr_flag_bitsILi16EEENSL_INS5_IJSR_SH_EEENS5_IJSH_SB_EEEEEEEvS26_EENS_8epilogue10collective6detail29Sm90TmaWarpSpecializedAdapterINS2G_15DefaultEpilogueIfNS5_IJSB_llEEES2K_NS2F_6thread17LinearCombinationIfLi1EffLNS2L_9ScaleType4KindE0ELNS_15FloatRoundStyleE2EfEENS1_15EpilogueDefaultEEEEEvvEEEEvNT_6ParamsE)
        /*0238*/ 	.short	0x0210
        /*023a*/ 	.short	0x0570


	//----- nvinfo : EIATTR_SW_WAR
	.align		4
.L_36:
        /*023c*/ 	.byte	0x04, 0x36
        /*023e*/ 	.short	(.L_38 - .L_37)
.L_37:
        /*0240*/ 	.word	0x00000008
.L_38:


//--------------------- .nv.callgraph             --------------------------
	.section	.nv.callgraph,"",@"SHT_CUDA_CALLGRAPH"
	.align	4
	.sectionentsize	8
	.align		4
        /*0000*/ 	.word	0x00000000
	.align		4
        /*0004*/ 	.word	0xffffffff
	.align		4
        /*0008*/ 	.word	0x00000000
	.align		4
        /*000c*/ 	.word	0xfffffffe
	.align		4
        /*0010*/ 	.word	0x00000000
	.align		4
        /*0014*/ 	.word	0xfffffffd
	.align		4
        /*0018*/ 	.word	0x00000000
	.align		4
        /*001c*/ 	.word	0xfffffffc


//--------------------- .nv.constant4             --------------------------
	.section	.nv.constant4,"a",@progbits
	.align	8
	.align		8
.nv.constant4:
        /*0000*/ 	.dword	_ZN39_INTERNAL_ebcf8b67_4_k_cu_ab8ded1b_27944cuda3std3__45__cpo5beginE
	.align		8
        /*0008*/ 	.dword	_ZN39_INTERNAL_ebcf8b67_4_k_cu_ab8ded1b_27944cuda3std3__45__cpo3endE
	.align		8
        /*0010*/ 	.dword	_ZN39_INTERNAL_ebcf8b67_4_k_cu_ab8ded1b_27944cuda3std3__45__cpo6cbeginE
	.align		8
        /*0018*/ 	.dword	_ZN39_INTERNAL_ebcf8b67_4_k_cu_ab8ded1b_27944cuda3std3__45__cpo4cendE
	.align		8
        /*0020*/ 	.dword	_ZN39_INTERNAL_ebcf8b67_4_k_cu_ab8ded1b_27944cuda3std3__441_GLOBAL__N__ebcf8b67_4_k_cu_ab8ded1b_27946ignoreE
	.align		8
        /*0028*/ 	.dword	_ZN39_INTERNAL_ebcf8b67_4_k_cu_ab8ded1b_27944cuda3std3__419piecewise_constructE
	.align		8
        /*0030*/ 	.dword	_ZN39_INTERNAL_ebcf8b67_4_k_cu_ab8ded1b_27944cuda3std3__48in_placeE
	.align		8
        /*0038*/ 	.dword	_ZN39_INTERNAL_ebcf8b67_4_k_cu_ab8ded1b_27944cuda3std6ranges3__45__cpo4swapE
	.align		8
        /*0040*/ 	.dword	_ZN39_INTERNAL_ebcf8b67_4_k_cu_ab8ded1b_27944cuda3std6ranges3__45__cpo9iter_moveE
	.align		8
        /*0048*/ 	.dword	_ZN39_INTERNAL_ebcf8b67_4_k_cu_ab8ded1b_27944cute7productE
	.align		8
        /*0050*/ 	.dword	_ZN39_INTERNAL_ebcf8b67_4_k_cu_ab8ded1b_27944cute1_E


//--------------------- .text._ZN7cutlass13device_kernelINS_4gemm6kernel13GemmUniversalIN4cute5tupleIJiiiiEEENS1_10collective13CollectiveMmaINS1_40MainloopSm90TmaGmmaWarpSpecializedSparseILi4ENS5_IJNS4_1CILi1EEENSA_ILi2EEESB_EEENS1_35KernelTmaWarpSpecializedCooperativeEEENS5_IJNSA_ILi256EEENSA_ILi64EEENSA_ILi128EEEEEENS_10bfloat16_tENS5_IJNS4_6LayoutINS5_IJiNS5_IJSC_iEEEiEEENS5_IJlNS5_IJSB_SC_EEElEEEEENSL_INS5_IJNS5_IJNS5_IJNSA_ILi8EEESC_NSA_ILi4EEEEEEiEEENS5_IJNS5_IJNSA_ILi16EEESC_SS_EEEiEEEiEEENS5_IJNS5_IJNS5_IJSI_SV_NSA_ILi2048EEEEEENSA_ILi8192EEEEEENS5_IJNS5_IJSB_NSA_ILi1024EEENSA_ILi32EEEEEElEEElEEEEEEEESK_NS5_IJlSB_lEEENS4_8TiledMMAINS4_8MMA_AtomIJNS4_4SM904GMMA6SPARSE28GMMA_64x64x32_F32BF16BF16_SSILNS1E_5MajorE0ELS1H_0ELNS1E_7ScaleInE1ELS1I_1ELNS1E_9SparseSelE0EEEEEENSL_INS5_IJSC_SB_SB_EEENS5_IJSB_NSA_ILi0EEES1N_EEEEENS5_IJNS4_10UnderscoreES1Q_S1Q_EEEEENS4_23SM90_TMA_LOAD_MULTICASTENS4_14ComposedLayoutINS4_7SwizzleILi3ELi4ELi3EEENS4_25smem_sparse_ptr_flag_bitsILi2ELi16EEENSL_INS5_IJNS5_IJSB_SR_EEENS5_IJSC_SH_EEEEEENS5_IJNS5_IJS1N_SI_EEESO_EEEEEEEvNS4_8identityENS4_13SM90_TMA_LOADENS1U_IS1W_NS4_18smem_ptr_flag_bitsILi16EEENSL_INS5_IJSR_SH_EEENS5_IJSH_SB_EEEEEEEvS26_EENS_8epilogue10collective6detail29Sm90TmaWarpSpecializedAdapterINS2G_15DefaultEpilogueIfNS5_IJSB_llEEES2K_NS2F_6thread17LinearCombinationIfLi1EffLNS2L_9ScaleType4KindE0ELNS_15FloatRoundStyleE2EfEENS1_15EpilogueDefaultEEEEEvvEEEEvNT_6ParamsE --------------------------
	.section	.text._ZN7cutlass13device_kernelINS_4gemm6kernel13GemmUniversalIN4cute5tupleIJiiiiEEENS1_10collective13CollectiveMmaINS1_40MainloopSm90TmaGmmaWarpSpecializedSparseILi4ENS5_IJNS4_1CILi1EEENSA_ILi2EEESB_EEENS1_35KernelTmaWarpSpecializedCooperativeEEENS5_IJNSA_ILi256EEENSA_ILi64EEENSA_ILi128EEEEEENS_10bfloat16_tENS5_IJNS4_6LayoutINS5_IJiNS5_IJSC_iEEEiEEENS5_IJlNS5_IJSB_SC_EEElEEEEENSL_INS5_IJNS5_IJNS5_IJNSA_ILi8EEESC_NSA_ILi4EEEEEEiEEENS5_IJNS5_IJNSA_ILi16EEESC_SS_EEEiEEEiEEENS5_IJNS5_IJNS5_IJSI_SV_NSA_ILi2048EEEEEENSA_ILi8192EEEEEENS5_IJNS5_IJSB_NSA_ILi1024EEENSA_ILi32EEEEEElEEElEEEEEEEESK_NS5_IJlSB_lEEENS4_8TiledMMAINS4_8MMA_AtomIJNS4_4SM904GMMA6SPARSE28GMMA_64x64x32_F32BF16BF16_SSILNS1E_5MajorE0ELS1H_0ELNS1E_7ScaleInE1ELS1I_1ELNS1E_9SparseSelE0EEEEEENSL_INS5_IJSC_SB_SB_EEENS5_IJSB_NSA_ILi0EEES1N_EEEEENS5_IJNS4_10UnderscoreES1Q_S1Q_EEEEENS4_23SM90_TMA_LOAD_MULTICASTENS4_14ComposedLayoutINS4_7SwizzleILi3ELi4ELi3EEENS4_25smem_sparse_ptr_flag_bitsILi2ELi16EEENSL_INS5_IJNS5_IJSB_SR_EEENS5_IJSC_SH_EEEEEENS5_IJNS5_IJS1N_SI_EEESO_EEEEEEEvNS4_8identityENS4_13SM90_TMA_LOADENS1U_IS1W_NS4_18smem_ptr_flag_bitsILi16EEENSL_INS5_IJSR_SH_EEENS5_IJSH_SB_EEEEEEEvS26_EENS_8epilogue10collective6detail29Sm90TmaWarpSpecializedAdapterINS2G_15DefaultEpilogueIfNS5_IJSB_llEEES2K_NS2F_6thread17LinearCombinationIfLi1EffLNS2L_9ScaleType4KindE0ELNS_15FloatRoundStyleE2EfEENS1_15EpilogueDefaultEEEEEvvEEEEvNT_6ParamsE,"ax",@progbits
	.align	128
.text._ZN7cutlass13device_kernelINS_4gemm6kernel13GemmUniversalIN4cute5tupleIJiiiiEEENS1_10collective13CollectiveMmaINS1_40MainloopSm90TmaGmmaWarpSpecializedSparseILi4ENS5_IJNS4_1CILi1EEENSA_ILi2EEESB_EEENS1_35KernelTmaWarpSpecializedCooperativeEEENS5_IJNSA_ILi256EEENSA_ILi64EEENSA_ILi128EEEEEENS_10bfloat16_tENS5_IJNS4_6LayoutINS5_IJiNS5_IJSC_iEEEiEEENS5_IJlNS5_IJSB_SC_EEElEEEEENSL_INS5_IJNS5_IJNS5_IJNSA_ILi8EEESC_NSA_ILi4EEEEEEiEEENS5_IJNS5_IJNSA_ILi16EEESC_SS_EEEiEEEiEEENS5_IJNS5_IJNS5_IJSI_SV_NSA_ILi2048EEEEEENSA_ILi8192EEEEEENS5_IJNS5_IJSB_NSA_ILi1024EEENSA_ILi32EEEEEElEEElEEEEEEEESK_NS5_IJlSB_lEEENS4_8TiledMMAINS4_8MMA_AtomIJNS4_4SM904GMMA6SPARSE28GMMA_64x64x32_F32BF16BF16_SSILNS1E_5MajorE0ELS1H_0ELNS1E_7ScaleInE1ELS1I_1ELNS1E_9SparseSelE0EEEEEENSL_INS5_IJSC_SB_SB_EEENS5_IJSB_NSA_ILi0EEES1N_EEEEENS5_IJNS4_10UnderscoreES1Q_S1Q_EEEEENS4_23SM90_TMA_LOAD_MULTICASTENS4_14ComposedLayoutINS4_7SwizzleILi3ELi4ELi3EEENS4_25smem_sparse_ptr_flag_bitsILi2ELi16EEENSL_INS5_IJNS5_IJSB_SR_EEENS5_IJSC_SH_EEEEEENS5_IJNS5_IJS1N_SI_EEESO_EEEEEEEvNS4_8identityENS4_13SM90_TMA_LOADENS1U_IS1W_NS4_18smem_ptr_flag_bitsILi16EEENSL_INS5_IJSR_SH_EEENS5_IJSH_SB_EEEEEEEvS26_EENS_8epilogue10collective6detail29Sm90TmaWarpSpecializedAdapterINS2G_15DefaultEpilogueIfNS5_IJSB_llEEES2K_NS2F_6thread17LinearCombinationIfLi1EffLNS2L_9ScaleType4KindE0ELNS_15FloatRoundStyleE2EfEENS1_15EpilogueDefaultEEEEEvvEEEEvNT_6ParamsE:
        .type           _ZN7cutlass13device_kernelINS_4gemm6kernel13GemmUniversalIN4cute5tupleIJiiiiEEENS1_10collective13CollectiveMmaINS1_40MainloopSm90TmaGmmaWarpSpecializedSparseILi4ENS5_IJNS4_1CILi1EEENSA_ILi2EEESB_EEENS1_35KernelTmaWarpSpecializedCooperativeEEENS5_IJNSA_ILi256EEENSA_ILi64EEENSA_ILi128EEEEEENS_10bfloat16_tENS5_IJNS4_6LayoutINS5_IJiNS5_IJSC_iEEEiEEENS5_IJlNS5_IJSB_SC_EEElEEEEENSL_INS5_IJNS5_IJNS5_IJNSA_ILi8EEESC_NSA_ILi4EEEEEEiEEENS5_IJNS5_IJNSA_ILi16EEESC_SS_EEEiEEEiEEENS5_IJNS5_IJNS5_IJSI_SV_NSA_ILi2048EEEEEENSA_ILi8192EEEEEENS5_IJNS5_IJSB_NSA_ILi1024EEENSA_ILi32EEEEEElEEElEEEEEEEESK_NS5_IJlSB_lEEENS4_8TiledMMAINS4_8MMA_AtomIJNS4_4SM904GMMA6SPARSE28GMMA_64x64x32_F32BF16BF16_SSILNS1E_5MajorE0ELS1H_0ELNS1E_7ScaleInE1ELS1I_1ELNS1E_9SparseSelE0EEEEEENSL_INS5_IJSC_SB_SB_EEENS5_IJSB_NSA_ILi0EEES1N_EEEEENS5_IJNS4_10UnderscoreES1Q_S1Q_EEEEENS4_23SM90_TMA_LOAD_MULTICASTENS4_14ComposedLayoutINS4_7SwizzleILi3ELi4ELi3EEENS4_25smem_sparse_ptr_flag_bitsILi2ELi16EEENSL_INS5_IJNS5_IJSB_SR_EEENS5_IJSC_SH_EEEEEENS5_IJNS5_IJS1N_SI_EEESO_EEEEEEEvNS4_8identityENS4_13SM90_TMA_LOADENS1U_IS1W_NS4_18smem_ptr_flag_bitsILi16EEENSL_INS5_IJSR_SH_EEENS5_IJSH_SB_EEEEEEEvS26_EENS_8epilogue10collective6detail29Sm90TmaWarpSpecializedAdapterINS2G_15DefaultEpilogueIfNS5_IJSB_llEEES2K_NS2F_6thread17LinearCombinationIfLi1EffLNS2L_9ScaleType4KindE0ELNS_15FloatRoundStyleE2EfEENS1_15EpilogueDefaultEEEEEvvEEEEvNT_6ParamsE,@function
        .size           _ZN7cutlass13device_kernelINS_4gemm6kernel13GemmUniversalIN4cute5tupleIJiiiiEEENS1_10collective13CollectiveMmaINS1_40MainloopSm90TmaGmmaWarpSpecializedSparseILi4ENS5_IJNS4_1CILi1EEENSA_ILi2EEESB_EEENS1_35KernelTmaWarpSpecializedCooperativeEEENS5_IJNSA_ILi256EEENSA_ILi64EEENSA_ILi128EEEEEENS_10bfloat16_tENS5_IJNS4_6LayoutINS5_IJiNS5_IJSC_iEEEiEEENS5_IJlNS5_IJSB_SC_EEElEEEEENSL_INS5_IJNS5_IJNS5_IJNSA_ILi8EEESC_NSA_ILi4EEEEEEiEEENS5_IJNS5_IJNSA_ILi16EEESC_SS_EEEiEEEiEEENS5_IJNS5_IJNS5_IJSI_SV_NSA_ILi2048EEEEEENSA_ILi8192EEEEEENS5_IJNS5_IJSB_NSA_ILi1024EEENSA_ILi32EEEEEElEEElEEEEEEEESK_NS5_IJlSB_lEEENS4_8TiledMMAINS4_8MMA_AtomIJNS4_4SM904GMMA6SPARSE28GMMA_64x64x32_F32BF16BF16_SSILNS1E_5MajorE0ELS1H_0ELNS1E_7ScaleInE1ELS1I_1ELNS1E_9SparseSelE0EEEEEENSL_INS5_IJSC_SB_SB_EEENS5_IJSB_NSA_ILi0EEES1N_EEEEENS5_IJNS4_10UnderscoreES1Q_S1Q_EEEEENS4_23SM90_TMA_LOAD_MULTICASTENS4_14ComposedLayoutINS4_7SwizzleILi3ELi4ELi3EEENS4_25smem_sparse_ptr_flag_bitsILi2ELi16EEENSL_INS5_IJNS5_IJSB_SR_EEENS5_IJSC_SH_EEEEEENS5_IJNS5_IJS1N_SI_EEESO_EEEEEEEvNS4_8identityENS4_13SM90_TMA_LOADENS1U_IS1W_NS4_18smem_ptr_flag_bitsILi16EEENSL_INS5_IJSR_SH_EEENS5_IJSH_SB_EEEEEEEvS26_EENS_8epilogue10collective6detail29Sm90TmaWarpSpecializedAdapterINS2G_15DefaultEpilogueIfNS5_IJSB_llEEES2K_NS2F_6thread17LinearCombinationIfLi1EffLNS2L_9ScaleType4KindE0ELNS_15FloatRoundStyleE2EfEENS1_15EpilogueDefaultEEEEEvvEEEEvNT_6ParamsE,(.L_x_188 - _ZN7cutlass13device_kernelINS_4gemm6kernel13GemmUniversalIN4cute5tupleIJiiiiEEENS1_10collective13CollectiveMmaINS1_40MainloopSm90TmaGmmaWarpSpecializedSparseILi4ENS5_IJNS4_1CILi1EEENSA_ILi2EEESB_EEENS1_35KernelTmaWarpSpecializedCooperativeEEENS5_IJNSA_ILi256EEENSA_ILi64EEENSA_ILi128EEEEEENS_10bfloat16_tENS5_IJNS4_6LayoutINS5_IJiNS5_IJSC_iEEEiEEENS5_IJlNS5_IJSB_SC_EEElEEEEENSL_INS5_IJNS5_IJNS5_IJNSA_ILi8EEESC_NSA_ILi4EEEEEEiEEENS5_IJNS5_IJNSA_ILi16EEESC_SS_EEEiEEEiEEENS5_IJNS5_IJNS5_IJSI_SV_NSA_ILi2048EEEEEENSA_ILi8192EEEEEENS5_IJNS5_IJSB_NSA_ILi1024EEENSA_ILi32EEEEEElEEElEEEEEEEESK_NS5_IJlSB_lEEENS4_8TiledMMAINS4_8MMA_AtomIJNS4_4SM904GMMA6SPARSE28GMMA_64x64x32_F32BF16BF16_SSILNS1E_5MajorE0ELS1H_0ELNS1E_7ScaleInE1ELS1I_1ELNS1E_9SparseSelE0EEEEEENSL_INS5_IJSC_SB_SB_EEENS5_IJSB_NSA_ILi0EEES1N_EEEEENS5_IJNS4_10UnderscoreES1Q_S1Q_EEEEENS4_23SM90_TMA_LOAD_MULTICASTENS4_14ComposedLayoutINS4_7SwizzleILi3ELi4ELi3EEENS4_25smem_sparse_ptr_flag_bitsILi2ELi16EEENSL_INS5_IJNS5_IJSB_SR_EEENS5_IJSC_SH_EEEEEENS5_IJNS5_IJS1N_SI_EEESO_EEEEEEEvNS4_8identityENS4_13SM90_TMA_LOADENS1U_IS1W_NS4_18smem_ptr_flag_bitsILi16EEENSL_INS5_IJSR_SH_EEENS5_IJSH_SB_EEEEEEEvS26_EENS_8epilogue10collective6detail29Sm90TmaWarpSpecializedAdapterINS2G_15DefaultEpilogueIfNS5_IJSB_llEEES2K_NS2F_6thread17LinearCombinationIfLi1EffLNS2L_9ScaleType4KindE0ELNS_15FloatRoundStyleE2EfEENS1_15EpilogueDefaultEEEEEvvEEEEvNT_6ParamsE)
        .other          _ZN7cutlass13device_kernelINS_4gemm6kernel13GemmUniversalIN4cute5tupleIJiiiiEEENS1_10collective13CollectiveMmaINS1_40MainloopSm90TmaGmmaWarpSpecializedSparseILi4ENS5_IJNS4_1CILi1EEENSA_ILi2EEESB_EEENS1_35KernelTmaWarpSpecializedCooperativeEEENS5_IJNSA_ILi256EEENSA_ILi64EEENSA_ILi128EEEEEENS_10bfloat16_tENS5_IJNS4_6LayoutINS5_IJiNS5_IJSC_iEEEiEEENS5_IJlNS5_IJSB_SC_EEElEEEEENSL_INS5_IJNS5_IJNS5_IJNSA_ILi8EEESC_NSA_ILi4EEEEEEiEEENS5_IJNS5_IJNSA_ILi16EEESC_SS_EEEiEEEiEEENS5_IJNS5_IJNS5_IJSI_SV_NSA_ILi2048EEEEEENSA_ILi8192EEEEEENS5_IJNS5_IJSB_NSA_ILi1024EEENSA_ILi32EEEEEElEEElEEEEEEEESK_NS5_IJlSB_lEEENS4_8TiledMMAINS4_8MMA_AtomIJNS4_4SM904GMMA6SPARSE28GMMA_64x64x32_F32BF16BF16_SSILNS1E_5MajorE0ELS1H_0ELNS1E_7ScaleInE1ELS1I_1ELNS1E_9SparseSelE0EEEEEENSL_INS5_IJSC_SB_SB_EEENS5_IJSB_NSA_ILi0EEES1N_EEEEENS5_IJNS4_10UnderscoreES1Q_S1Q_EEEEENS4_23SM90_TMA_LOAD_MULTICASTENS4_14ComposedLayoutINS4_7SwizzleILi3ELi4ELi3EEENS4_25smem_sparse_ptr_flag_bitsILi2ELi16EEENSL_INS5_IJNS5_IJSB_SR_EEENS5_IJSC_SH_EEEEEENS5_IJNS5_IJS1N_SI_EEESO_EEEEEEEvNS4_8identityENS4_13SM90_TMA_LOADENS1U_IS1W_NS4_18smem_ptr_flag_bitsILi16EEENSL_INS5_IJSR_SH_EEENS5_IJSH_SB_EEEEEEEvS26_EENS_8epilogue10collective6detail29Sm90TmaWarpSpecializedAdapterINS2G_15DefaultEpilogueIfNS5_IJSB_llEEES2K_NS2F_6thread17LinearCombinationIfLi1EffLNS2L_9ScaleType4KindE0ELNS_15FloatRoundStyleE2EfEENS1_15EpilogueDefaultEEEEEvvEEEEvNT_6ParamsE,@"STO_CUDA_ENTRY STV_DEFAULT"
_ZN7cutlass13device_kernelINS_4gemm6kernel13GemmUniversalIN4cute5tupleIJiiiiEEENS1_10collective13CollectiveMmaINS1_40MainloopSm90TmaGmmaWarpSpecializedSparseILi4ENS5_IJNS4_1CILi1EEENSA_ILi2EEESB_EEENS1_35KernelTmaWarpSpecializedCooperativeEEENS5_IJNSA_ILi256EEENSA_ILi64EEENSA_ILi128EEEEEENS_10bfloat16_tENS5_IJNS4_6LayoutINS5_IJiNS5_IJSC_iEEEiEEENS5_IJlNS5_IJSB_SC_EEElEEEEENSL_INS5_IJNS5_IJNS5_IJNSA_ILi8EEESC_NSA_ILi4EEEEEEiEEENS5_IJNS5_IJNSA_ILi16EEESC_SS_EEEiEEEiEEENS5_IJNS5_IJNS5_IJSI_SV_NSA_ILi2048EEEEEENSA_ILi8192EEEEEENS5_IJNS5_IJSB_NSA_ILi1024EEENSA_ILi32EEEEEElEEElEEEEEEEESK_NS5_IJlSB_lEEENS4_8TiledMMAINS4_8MMA_AtomIJNS4_4SM904GMMA6SPARSE28GMMA_64x64x32_F32BF16BF16_SSILNS1E_5MajorE0ELS1H_0ELNS1E_7ScaleInE1ELS1I_1ELNS1E_9SparseSelE0EEEEEENSL_INS5_IJSC_SB_SB_EEENS5_IJSB_NSA_ILi0EEES1N_EEEEENS5_IJNS4_10UnderscoreES1Q_S1Q_EEEEENS4_23SM90_TMA_LOAD_MULTICASTENS4_14ComposedLayoutINS4_7SwizzleILi3ELi4ELi3EEENS4_25smem_sparse_ptr_flag_bitsILi2ELi16EEENSL_INS5_IJNS5_IJSB_SR_EEENS5_IJSC_SH_EEEEEENS5_IJNS5_IJS1N_SI_EEESO_EEEEEEEvNS4_8identityENS4_13SM90_TMA_LOADENS1U_IS1W_NS4_18smem_ptr_flag_bitsILi16EEENSL_INS5_IJSR_SH_EEENS5_IJSH_SB_EEEEEEEvS26_EENS_8epilogue10collective6detail29Sm90TmaWarpSpecializedAdapterINS2G_15DefaultEpilogueIfNS5_IJSB_llEEES2K_NS2F_6thread17LinearCombinationIfLi1EffLNS2L_9ScaleType4KindE0ELNS_15FloatRoundStyleE2EfEENS1_15EpilogueDefaultEEEEEvvEEEEvNT_6ParamsE:
[----:B------:R-:W-:Y:S01]  /*0000*/  LDC R1, c[0x0][0x28] ;  /* 0x00000a00ff017b82 */ /* 0x000fe20000000800 */
[----:B------:R-:W0:Y:S01]  /*0010*/  S2R R4, SR_TID.X ;  /* 0x0000000000047919 */ /* 0x000e220000002100 */
[----:B------:R-:W-:Y:S01]  /*0020*/  ELECT P0, URZ, PT ;  /* 0x00000000003f782f */ /* 0x000fe20003800000 */
[----:B------:R-:W-:Y:S01]  /*0030*/  BSSY B0, `(.L_x_0) ;  /* 0x0000018000007945 */ /* 0x000fe20003800000 */
[--C-:B0-----:R-:W-:Y:S02]  /*0040*/  SHF.R.U32.HI R0, RZ, 0x5, R4.reuse ;  /* 0x00000005ff007819 */ /* 0x101fe40000011604 */
[----:B------:R-:W-:-:S03]  /*0050*/  SHF.R.U32.HI R7, RZ, 0x7, R4 ;  /* 0x00000007ff077819 */ /* 0x000fc60000011604 */
[----:B------:R-:W0:Y:S04]  /*0060*/  SHFL.IDX PT, R3, R0, RZ, 0x1f ;  /* 0x00001fff00037589 */ /* 0x000e2800000e0000 */
[----:B------:R-:W1:Y:S01]  /*0070*/  SHFL.IDX PT, R2, R7, RZ, 0x1f ;  /* 0x00001fff07027589 */ /* 0x000e6200000e0000 */
[----:B0-----:R-:W-:Y:S02]  /*0080*/  R2UR UR4, R3 ;  /* 0x00000000030472ca */ /* 0x001fe400000e0000 */
[----:B-1----:R-:W-:-:S11]  /*0090*/  R2UR UR8, R2 ;  /* 0x00000000020872ca */ /* 0x002fd600000e0000 */
[----:B------:R-:W-:Y:S02]  /*00a0*/  USHF.R.S32.HI UR5, URZ, 0x1f, UR4 ;  /* 0x0000001f3f057899 */ /* 0x000fe40008011404 */
[----:B------:R-:W-:Y:S02]  /*00b0*/  ISETP.NE.OR P0, PT, RZ, UR4, !P0 ;  /* 0x00000004ff007c0c */ /* 0x000fe4000c705670 */
[----:B------:R-:W-:-:S04]  /*00c0*/  ULEA.HI UR5, UR5, UR4, URZ, 0x2 ;  /* 0x0000000405057291 */ /* 0x000fc8000f8f103f */
[----:B------:R-:W-:-:S04]  /*00d0*/  ULOP3.LUT UR5, UR5, 0xfffffffc, URZ, 0xc0, !UPT ;  /* 0xfffffffc05057892 */ /* 0x000fc8000f8ec03f */
[----:B------:R-:W-:-:S03]  /*00e0*/  UIADD3 UR7, UR4, -UR5, URZ ;  /* 0x8000000504077290 */ /* 0x000fc6000fffe03f */
[----:B------:R-:W-:Y:S09]  /*00f0*/  @P0 BRA `(.L_x_1) ;  /* 0x00000000002c0947 */ /* 0x000ff20003800000 */
[----:B------:R-:W-:Y:S02]  /*0100*/  ULDC.64 UR4, c[0x0][0x198] ;  /* 0x0000660000047ab9 */ /* 0x000fe40000000a00 */
[----:B------:R-:W-:Y:S02]  /*0110*/  UIADD3 UR10, UP0, UR4, 0xf0, URZ ;  /* 0x000000f0040a7890 */ /* 0x000fe4000ff1e03f */
[----:B------:R-:W-:Y:S02]  /*0120*/  UIADD3 UR12, UP1, UR4, 0x1f0, URZ ;  /* 0x000001f0040c7890 */ /* 0x000fe4000ff3e03f */
[----:B------:R-:W-:Y:S02]  /*0130*/  UIADD3 UR4, UP2, UR4, 0x2f0, URZ ;  /* 0x000002f004047890 */ /* 0x000fe4000ff5e03f */
[----:B------:R-:W-:Y:S02]  /*0140*/  UIADD3.X UR11, URZ, UR5, URZ, UP0, !UPT ;  /* 0x000000053f0b7290 */ /* 0x000fe400087fe43f */
[----:B------:R-:W-:-:S02]  /*0150*/  UIADD3.X UR13, URZ, UR5, URZ, UP1, !UPT ;  /* 0x000000053f0d7290 */ /* 0x000fc40008ffe43f */
[----:B------:R-:W-:-:S05]  /*0160*/  UIADD3.X UR5, URZ, UR5, URZ, UP2, !UPT ;  /* 0x000000053f057290 */ /* 0x000fca00097fe43f */
[----:B------:R0:W-:Y:S02]  /*0170*/  UTMACCTL.PF [UR10] ;  /* 0x000000000a0079b9 */ /* 0x0001e40008040000 */
[----:B------:R0:W-:Y:S02]  /*0180*/  UTMACCTL.PF [UR12] ;  /* 0x000000000c0079b9 */ /* 0x0001e40008040000 */
[----:B------:R0:W-:Y:S02]  /*0190*/  UTMACCTL.PF [UR4] ;  /* 0x00000000040079b9 */ /* 0x0001e40008040000 */
[----:B0-----:R-:W-:Y:S01]  /*01a0*/  NOP ;  /* 0x0000000000007918 */ /* 0x001fe20000000000 */
.L_x_1:
[----:B------:R-:W-:Y:S05]  /*01b0*/  BSYNC B0 ;  /* 0x0000000000007941 */ /* 0x000fea0003800000 */
.L_x_0:
[----:B------:R-:W0:Y:S01]  /*01c0*/  SHFL.IDX PT, R2, R0, RZ, 0x1f ;  /* 0x00001fff00027589 */ /* 0x000e2200000e0000 */
[----:B------:R-:W-:Y:S01]  /*01d0*/  UISETP.NE.AND UP0, UPT, UR7, 0x3, UPT ;  /* 0x000000030700788c */ /* 0x000fe2000bf05270 */
[----:B------:R-:W-:Y:S01]  /*01e0*/  ISETP.NE.AND P2, PT, RZ, UR8, PT ;  /* 0x00000008ff007c0c */ /* 0x000fe2000bf45270 */
[----:B------:R-:W-:Y:S02]  /*01f0*/  UIADD3 UR11, UR8, -0x1, URZ ;  /* 0xffffffff080b7890 */ /* 0x000fe4000fffe03f */
[----:B------:R-:W-:Y:S02]  /*0200*/  UISETP.EQ.OR UP0, UPT, UR7, URZ, !UP0 ;  /* 0x0000003f0700728c */ /* 0x000fe4000c702670 */
[----:B------:R-:W-:Y:S02]  /*0210*/  UISETP.GE.U32.AND UP1, UPT, UR11, 0x2, UPT ;  /* 0x000000020b00788c */ /* 0x000fe4000bf26070 */
[----:B------:R-:W-:-:S04]  /*0220*/  UISETP.EQ.AND UP0, UPT, UR8, URZ, UP0 ;  /* 0x0000003f0800728c */ /* 0x000fc80008702270 */
[----:B------:R-:W-:-:S04]  /*0230*/  USEL UR6, URZ, 0x1, !UP0 ;  /* 0x000000013f067887 */ /* 0x000fc8000c000000 */
[----:B------:R-:W-:Y:S01]  /*0240*/  USEL UR6, UR6, 0x2, UP1 ;  /* 0x0000000206067887 */ /* 0x000fe20008800000 */
[----:B0-----:R-:W-:-:S13]  /*0250*/  ISETP.NE.AND P0, PT, R2, RZ, PT ;  /* 0x000000ff0200720c */ /* 0x001fda0003f05270 */
[----:B------:R-:W-:Y:S05]  /*0260*/  @P0 BRA `(.L_x_2) ;  /* 0x0000000000580947 */ /* 0x000fea0003800000 */
[----:B------:R-:W0:Y:S01]  /*0270*/  S2UR UR10, SR_CgaCtaId ;  /* 0x00000000000a79c3 */ /* 0x000e220000008800 */
[----:B------:R-:W-:Y:S01]  /*0280*/  UMOV UR4, 0x400 ;  /* 0x0000040000047882 */ /* 0x000fe20000000000 */
[----:B------:R-:W-:Y:S01]  /*0290*/  UMOV UR5, 0x1 ;  /* 0x0000000100057882 */ /* 0x000fe20000000000 */
[----:B------:R-:W-:Y:S01]  /*02a0*/  UMOV UR8, 0x4 ;  /* 0x0000000400087882 */ /* 0x000fe20000000000 */
[----:B------:R-:W-:Y:S01]  /*02b0*/  ELECT P0, URZ, PT ;  /* 0x00000000003f782f */ /* 0x000fe20003800000 */
[----:B------:R-:W-:-:S04]  /*02c0*/  UIADD3 UR8, -UR8, 0x100000, URZ ;  /* 0x0010000008087890 */ /* 0x000fc8000fffe13f */
[----:B------:R-:W-:Y:S02]  /*02d0*/  USHF.L.U32 UR9, UR8, 0xb, URZ ;  /* 0x0000000b08097899 */ /* 0x000fe4000800063f */
[----:B------:R-:W-:Y:S02]  /*02e0*/  USHF.L.U32 UR8, UR8, 0x1, URZ ;  /* 0x0000000108087899 */ /* 0x000fe4000800063f */
[----:B0-----:R-:W-:Y:S02]  /*02f0*/  ULEA UR10, UR10, UR4, 0x18 ;  /* 0x000000040a0a7291 */ /* 0x001fe4000f8ec03f */
[----:B------:R-:W-:-:S04]  /*0300*/  UIADD3 UR4, -UR5, 0x100000, URZ ;  /* 0x0010000005047890 */ /* 0x000fc8000fffe13f */
[----:B------:R-:W-:Y:S02]  /*0310*/  USHF.L.U32 UR5, UR4, 0xb, URZ ;  /* 0x0000000b04057899 */ /* 0x000fe4000800063f */
[----:B------:R-:W-:Y:S01]  /*0320*/  USHF.L.U32 UR4, UR4, 0x1, URZ ;  /* 0x0000000104047899 */ /* 0x000fe2000800063f */
[----:B------:R-:W0:Y:S11]  /*0330*/  FENCE.VIEW.ASYNC.S ;  /* 0x00000000000073c6 */ /* 0x000e360000000000 */
[----:B0-----:R0:W1:Y:S01]  /*0340*/  SYNCS.EXCH.64 URZ, [UR10], UR4 ;  /* 0x000000040a3f75b2 */ /* 0x0010620008000100 */
[----:B------:R0:W2:Y:S01]  /*0350*/  SYNCS.EXCH.64 URZ, [UR10+0x20], UR8 ;  /* 0x000020080a3f75b2 */ /* 0x0000a20008000100 */
[----:B------:R0:W3:Y:S01]  /*0360*/  SYNCS.EXCH.64 URZ, [UR10+0x8], UR4 ;  /* 0x000008040a3f75b2 */ /* 0x0000e20008000100 */
[----:B------:R0:W4:Y:S01]  /*0370*/  SYNCS.EXCH.64 URZ, [UR10+0x28], UR8 ;  /* 0x000028080a3f75b2 */ /* 0x0001220008000100 */
[----:B------:R0:W0:Y:S01]  /*0380*/  SYNCS.EXCH.64 URZ, [UR10+0x10], UR4 ;  /* 0x000010040a3f75b2 */ /* 0x0000220008000100 */
[----:B------:R0:W0:Y:S01]  /*0390*/  SYNCS.EXCH.64 URZ, [UR10+0x30], UR8 ;  /* 0x000030080a3f75b2 */ /* 0x0000220008000100 */
[----:B------:R0:W0:Y:S01]  /*03a0*/  SYNCS.EXCH.64 URZ, [UR10+0x18], UR4 ;  /* 0x000018040a3f75b2 */ /* 0x0000220008000100 */
[----:B------:R0:W0:Y:S01]  /*03b0*/  SYNCS.EXCH.64 URZ, [UR10+0x38], UR8 ;  /* 0x000038080a3f75b2 */ /* 0x0000220008000100 */
[----:B------:R-:W-:Y:S01]  /*03c0*/  NOP ;  /* 0x0000000000007918 */ /* 0x000fe20000000000 */
.L_x_2:
[----:B------:R-:W5:Y:S01]  /*03d0*/  SHFL.IDX PT, R0, R0, RZ, 0x1f ;  /* 0x00001fff00007589 */ /* 0x000f6200000e0000 */
[----:B------:R-:W-:Y:S01]  /*03e0*/  SHF.R.S32.HI R3, RZ, 0x1f, R4 ;  /* 0x0000001fff037819 */ /* 0x000fe20000011404 */
[----:B0-----:R-:W0:Y:S01]  /*03f0*/  S2UR UR10, SR_CTAID.X ;  /* 0x00000000000a79c3 */ /* 0x001e220000002500 */
[----:B------:R-:W-:Y:S01]  /*0400*/  ELECT P0, URZ, PT ;  /* 0x00000000003f782f */ /* 0x000fe20003800000 */
[----:B------:R-:W1:Y:S01]  /*0410*/  S2R R8, SR_CTAID.Y ;  /* 0x0000000000087919 */ /* 0x000e620000002600 */
[----:B------:R-:W-:Y:S01]  /*0420*/  LEA.HI R3, R3, R4, RZ, 0x7 ;  /* 0x0000000403037211 */ /* 0x000fe200078f38ff */
[----:B------:R-:W-:Y:S01]  /*0430*/  ULDC UR4, c[0x0][0x154] ;  /* 0x0000550000047ab9 */ /* 0x000fe20000000800 */
[----:B------:R-:W-:Y:S01]  /*0440*/  SHF.R.S32.HI R11, RZ, 0x1f, R2 ;  /* 0x0000001fff0b7819 */ /* 0x000fe20000011402 */
[----:B------:R-:W-:Y:S01]  /*0450*/  NOP ;  /* 0x0000000000007918 */ /* 0x000fe20000000000 */
[----:B------:R-:W-:Y:S01]  /*0460*/  LOP3.LUT R3, R3, 0xffffff80, RZ, 0xc0, !PT ;  /* 0xffffff8003037812 */ /* 0x000fe200078ec0ff */
[----:B------:R-:W2:Y:S01]  /*0470*/  LDC R19, c[0x0][0x148] ;  /* 0x00005200ff137b82 */ /* 0x000ea20000000800 */
[----:B------:R-:W-:Y:S01]  /*0480*/  LEA.HI R11, R11, R2, RZ, 0x2 ;  /* 0x000000020b0b7211 */ /* 0x000fe200078f10ff */
[----:B------:R-:W-:-:S02]  /*0490*/  NOP ;  /* 0x0000000000007918 */ /* 0x000fc40000000000 */
[----:B------:R-:W-:Y:S01]  /*04a0*/  IMAD.IADD R3, R4, 0x1, -R3 ;  /* 0x0000000104037824 */ /* 0x000fe200078e0a03 */
[----:B------:R-:W-:-:S03]  /*04b0*/  LOP3.LUT R11, R11, 0x3ffffffc, RZ, 0xc0, !PT ;  /* 0x3ffffffc0b0b7812 */ /* 0x000fc600078ec0ff */
[----:B------:R-:W3:Y:S01]  /*04c0*/  LDC R10, c[0x0][0x144] ;  /* 0x00005100ff0a7b82 */ /* 0x000ee20000000800 */
[----:B------:R-:W-:Y:S01]  /*04d0*/  SHF.R.S32.HI R6, RZ, 0x1f, R3 ;  /* 0x0000001fff067819 */ /* 0x000fe20000011403 */
[----:B------:R-:W-:-:S03]  /*04e0*/  IMAD.IADD R2, R2, 0x1, -R11 ;  /* 0x0000000102027824 */ /* 0x000fc600078e0a0b */
[----:B------:R-:W-:Y:S02]  /*04f0*/  LEA.HI R6, R6, R3, RZ, 0x3 ;  /* 0x0000000306067211 */ /* 0x000fe400078f18ff */
[----:B-----5:R-:W-:Y:S01]  /*0500*/  ISETP.NE.OR P0, PT, R0, RZ, !P0 ;  /* 0x000000ff0000720c */ /* 0x020fe20004705670 */
[----:B------:R-:W5:Y:S01]  /*0510*/  LDC R11, c[0x0][0x140] ;  /* 0x00005000ff0b7b82 */ /* 0x000f620000000800 */
[--C-:B------:R-:W-:Y:S02]  /*0520*/  SHF.R.S32.HI R0, RZ, 0x3, R6.reuse ;  /* 0x00000003ff007819 */ /* 0x100fe40000011406 */
[----:B------:R-:W-:-:S04]  /*0530*/  SHF.R.S32.HI R5, RZ, 0x1f, R6 ;  /* 0x0000001fff057819 */ /* 0x000fc80000011406 */
[----:B------:R-:W-:Y:S02]  /*0540*/  LEA.HI R5, R5, R0, RZ, 0x2 ;  /* 0x0000000005057211 */ /* 0x000fe400078f10ff */
[----:B-1----:R-:W-:-:S03]  /*0550*/  I2FP.F32.U32 R6, R8 ;  /* 0x0000000800067245 */ /* 0x002fc60000201000 */
[----:B------:R-:W-:Y:S01]  /*0560*/  VOTEU.ALL UP0, P0 ;  /* 0x00000000003f7886 */ /* 0x000fe20000000000 */
[----:B------:R-:W-:Y:S01]  /*0570*/  LOP3.LUT R5, R5, 0xfffffffc, RZ, 0xc0, !PT ;  /* 0xfffffffc05057812 */ /* 0x000fe200078ec0ff */
[----:B------:R-:W-:Y:S01]  /*0580*/  VOTEU.ALL UP1, P0 ;  /* 0x00000000003f7886 */ /* 0x000fe20000020000 */
[----:B------:R-:W-:Y:S01]  /*0590*/  FMUL R6, R6, UR4 ;  /* 0x0000000406067c20 */ /* 0x000fe20008400000 */
[----:B------:R-:W-:Y:S01]  /*05a0*/  ULDC UR4, c[0x0][0x150] ;  /* 0x0000540000047ab9 */ /* 0x000fe20000000800 */
[----:B------:R-:W1:Y:S01]  /*05b0*/  @!UP0 S2UR UR9, SR_CgaCtaId ;  /* 0x00000000000989c3 */ /* 0x000e620000008800 */
[----:B------:R-:W-:Y:S01]  /*05c0*/  IMAD.IADD R5, R0, 0x1, -R5 ;  /* 0x0000000100057824 */ /* 0x000fe200078e0a05 */
[----:B0-----:R-:W-:Y:S01]  /*05d0*/  I2FP.F32.U32 R0, UR10 ;  /* 0x0000000a00007c45 */ /* 0x001fe20008201000 */
[----:B------:R0:W4:Y:S01]  /*05e0*/  F2I.U32.TRUNC.NTZ R12, R6 ;  /* 0x00000006000c7305 */ /* 0x000122000020f000 */
[----:B------:R-:W-:Y:S01]  /*05f0*/  @!UP0 UMOV UR8, 0x400 ;  /* 0x0000040000088882 */ /* 0x000fe20000000000 */
[----:B------:R-:W-:-:S02]  /*0600*/  IMAD R2, R2, 0x4, R5 ;  /* 0x0000000402027824 */ /* 0x000fc400078e0205 */
[----:B------:R-:W-:Y:S01]  /*0610*/  FMUL R0, R0, UR4 ;  /* 0x0000000400007c20 */ /* 0x000fe20008400000 */
[----:B------:R-:W-:Y:S01]  /*0620*/  UMOV UR4, 0x20 ;  /* 0x0000002000047882 */ /* 0x000fe20000000000 */
[----:B------:R-:W-:Y:S01]  /*0630*/  IMAD.SHL.U32 R5, R2, 0x4, RZ ;  /* 0x0000000402057824 */ /* 0x000fe200078e00ff */
[----:B------:R-:W-:-:S04]  /*0640*/  @!UP0 UIADD3 UR4, -UR4, 0x100000, URZ ;  /* 0x0010000004048890 */ /* 0x000fc8000fffe13f */
[----:B------:R-:W-:Y:S02]  /*0650*/  @!UP0 USHF.L.U32 UR5, UR4, 0xb, URZ ;  /* 0x0000000b04058899 */ /* 0x000fe4000800063f */
[----:B------:R-:W-:Y:S01]  /*0660*/  @!UP0 USHF.L.U32 UR4, UR4, 0x1, URZ ;  /* 0x0000000104048899 */ /* 0x000fe2000800063f */
[----:B-----5:R-:W-:Y:S01]  /*0670*/  ISETP.EQ.U32.AND P3, PT, R11, 0x1, PT ;  /* 0x000000010b00780c */ /* 0x020fe20003f62070 */
[----:B------:R-:W5:Y:S01]  /*0680*/  F2I.U32.TRUNC.NTZ R0, R0 ;  /* 0x0000000000007305 */ /* 0x000f62000020f000 */
[----:B0-----:R-:W-:Y:S01]  /*0690*/  LOP3.LUT R6, R2, 0xc, R5, 0x78, !PT ;  /* 0x0000000c02067812 */ /* 0x001fe200078e7805 */
[----:B----4-:R-:W-:-:S04]  /*06a0*/  IMAD.MOV R18, RZ, RZ, -R12 ;  /* 0x000000ffff127224 */ /* 0x010fc800078e0a0c */
[----:B--2---:R-:W-:Y:S01]  /*06b0*/  IMAD R5, R19, R18, R8 ;  /* 0x0000001213057224 */ /* 0x004fe200078e0208 */
[----:B-1----:R-:W-:Y:S01]  /*06c0*/  @!UP0 ULEA UR8, UR9, UR8, 0x18 ;  /* 0x0000000809088291 */ /* 0x002fe2000f8ec03f */
[----:B------:R-:W-:Y:S01]  /*06d0*/  VOTEU.ALL UP0, P0 ;  /* 0x00000000003f7886 */ /* 0x000fe20000000000 */
[----:B------:R-:W-:Y:S01]  /*06e0*/  LOP3.LUT P0, RZ, R3, 0x7, RZ, 0xc0, !PT ;  /* 0x0000000703ff7812 */ /* 0x000fe2000780c0ff */
[----:B-----5:R-:W-:Y:S01]  /*06f0*/  IMAD.MOV R13, RZ, RZ, -R0 ;  /* 0x000000ffff0d7224 */ /* 0x020fe200078e0a00 */
[----:B------:R-:W-:Y:S02]  /*0700*/  ISETP.NE.AND P1, PT, R5, R6, PT ;  /* 0x000000060500720c */ /* 0x000fe40003f25270 */
[----:B------:R-:W-:Y:S01]  /*0710*/  ISETP.LT.U32.AND P0, PT, R6, 0x2, !P0 ;  /* 0x000000020600780c */ /* 0x000fe20004701070 */
[----:B---3--:R-:W-:Y:S01]  /*0720*/  IMAD R10, R10, R13, UR10 ;  /* 0x0000000a0a0a7e24 */ /* 0x008fe2000f8e020d */
[----:B------:R-:W0:Y:S04]  /*0730*/  FENCE.VIEW.ASYNC.S ;  /* 0x00000000000073c6 */ /* 0x000e280000000000 */
[----:B0-----:R0:W1:Y:S01]  /*0740*/  @!UP0 SYNCS.EXCH.64 URZ, [UR8+0x50], UR4 ;  /* 0x00005004083f85b2 */ /* 0x0010620008000100 */
[----:B------:R-:W-:-:S04]  /*0750*/  ISETP.EQ.OR P1, PT, R10, RZ, !P1 ;  /* 0x000000ff0a00720c */ /* 0x000fc80004f22670 */
[----:B------:R-:W-:Y:S01]  /*0760*/  PLOP3.LUT P0, PT, P0, P1, PT, 0x80, 0x0 ;  /* 0x000000000000781c */ /* 0x000fe20000703070 */
[----:B------:R0:W2:Y:S01]  /*0770*/  @!UP1 SYNCS.EXCH.64 URZ, [UR8+0x58], UR4 ;  /* 0x00005804083f95b2 */ /* 0x0000a20008000100 */
[----:B------:R-:W-:Y:S01]  /*0780*/  NOP ;  /* 0x0000000000007918 */ /* 0x000fe20000000000 */
[----:B------:R-:W-:Y:S10]  /*0790*/  @!P3 BRA `(.L_x_3) ;  /* 0x000000000008b947 */ /* 0x000ff40003800000 */
[----:B-12---:R-:W-:Y:S01]  /*07a0*/  UCGABAR_ARV ;  /* 0x00000000000079c7 */ /* 0x006fe20008000000 */
[----:B------:R-:W-:Y:S05]  /*07b0*/  BRA `(.L_x_4) ;  /* 0x0000000000047947 */ /* 0x000fea0003800000 */
.L_x_3:
[----:B-12---:R-:W-:Y:S01]  /*07c0*/  NOP ;  /* 0x0000000000007918 */ /* 0x006fe20000000000 */
.L_x_4:
[----:B------:R-:W1:Y:S01]  /*07d0*/  LDC R0, c[0x0][0x75c] ;  /* 0x0001d700ff007b82 */ /* 0x000e620000000800 */
[----:B------:R-:W-:Y:S01]  /*07e0*/  IMAD.U32 R2, RZ, RZ, UR10 ;  /* 0x0000000aff027e24 */ /* 0x000fe2000f8e00ff */
[----:B------:R-:W-:Y:S01]  /*07f0*/  LOP3.LUT R130, R130, 0xffffefff, RZ, 0xc0, !PT ;  /* 0xffffefff82827812 */ /* 0x000fe200078ec0ff */
[----:B------:R-:W-:Y:S01]  /*0800*/  IMAD.MOV.U32 R3, RZ, RZ, RZ ;  /* 0x000000ffff037224 */ /* 0x000fe200078e00ff */
[----:B-1----:R-:W-:-:S13]  /*0810*/  ISETP.NE.AND P4, PT, R0, 0x1, PT ;  /* 0x000000010000780c */ /* 0x002fda0003f85270 */
[----:B------:R-:W1:Y:S01]  /*0820*/  @P4 LDC R15, c[0x0][0x10] ;  /* 0x00000400ff0f4b82 */ /* 0x000e620000000800 */
[----:B------:R-:W-:Y:S01]  /*0830*/  @P4 IMAD.MOV.U32 R9, RZ, RZ, RZ ;  /* 0x000000ffff094224 */ /* 0x000fe200078e00ff */
[----:B------:R-:W-:Y:S01]  /*0840*/  @P4 LOP3.LUT R130, R130, 0x1000, RZ, 0xfc, !PT ;  /* 0x0000100082824812 */ /* 0x000fe200078efcff */
[----:B------:R-:W-:-:S05]  /*0850*/  @P4 IMAD.MOV.U32 R5, RZ, RZ, RZ ;  /* 0x000000ffff054224 */ /* 0x000fca00078e00ff */
[----:B------:R-:W2:Y:S01]  /*0860*/  @!P4 LDC R13, c[0x0][0xc] ;  /* 0x00000300ff0dcb82 */ /* 0x000ea20000000800 */
[----:B-1----:R-:W-:-:S04]  /*0870*/  @P4 IMAD.WIDE.U32 R14, R15, UR10, R8 ;  /* 0x0000000a0f0e4c25 */ /* 0x002fc8000f8e0008 */
[----:B--2---:R-:W-:-:S04]  /*0880*/  @!P4 IMAD.WIDE.U32 R12, R8, R13, R2 ;  /* 0x0000000d080cc225 */ /* 0x004fc800078e0002 */
[----:B------:R-:W-:Y:S02]  /*0890*/  @P4 IMAD.MOV.U32 R2, RZ, RZ, R14 ;  /* 0x000000ffff024224 */ /* 0x000fe400078e000e */
[----:B------:R-:W-:Y:S02]  /*08a0*/  @P4 IMAD.IADD R3, R15, 0x1, R5 ;  /* 0x000000010f034824 */ /* 0x000fe400078e0205 */
[----:B------:R-:W-:Y:S02]  /*08b0*/  @!P4 IMAD.MOV.U32 R2, RZ, RZ, R12 ;  /* 0x000000ffff02c224 */ /* 0x000fe400078e000c */
[----:B------:R-:W-:Y:S01]  /*08c0*/  @!P4 IMAD.MOV.U32 R3, RZ, RZ, R13 ;  /* 0x000000ffff03c224 */ /* 0x000fe200078e000d */
[----:B------:R-:W-:Y:S06]  /*08d0*/  @!P3 BRA `(.L_x_5) ;  /* 0x00000000000cb947 */ /* 0x000fec0003800000 */
[----:B------:R-:W-:Y:S01]  /*08e0*/  UCGABAR_WAIT ;  /* 0x0000000000007dc7 */ /* 0x000fe20008000000 */
[----:B------:R-:W-:Y:S01]  /*08f0*/  CCTL.IVALL ;  /* 0x00000000ff00798f */ /* 0x000fe20002000000 */
[----:B------:R-:W-:Y:S05]  /*0900*/  BRA `(.L_x_6) ;  /* 0x0000000000047947 */ /* 0x000fea0003800000 */
.L_x_5:
[----:B------:R-:W-:Y:S06]  /*0910*/  BAR.SYNC.DEFER_BLOCKING 0x0 ;  /* 0x0000000000007b1d */ /* 0x000fec0000010000 */
.L_x_6:
[----:B------:R-:W-:Y:S05]  /*0920*/  @!P2 BRA `(.L_x_7) ;  /* 0x000000640028a947 */ /* 0x000fea0003800000 */
[----:B------:R-:W-:-:S06]  /*0930*/  UISETP.GT.U32.AND UP0, UPT, UR11, 0x1, UPT ;  /* 0x000000010b00788c */ /* 0x000fcc000bf04070 */
[----:B------:R-:W-:-:S13]  /*0940*/  PLOP3.LUT P1, PT, PT, PT, UP0, 0x80, 0x0 ;  /* 0x000000000000781c */ /* 0x000fda0003f2f008 */
[----:B0-----:R-:W-:Y:S05]  /*0950*/  @P1 EXIT ;  /* 0x000000000000194d */ /* 0x001fea0003800000 */
[----:B------:R-:W-:Y:S01]  /*0960*/  ULDC.64 UR4, c[0x0][0x750] ;  /* 0x0001d40000047ab9 */ /* 0x000fe20000000a00 */
[----:B------:R-:W-:Y:S01]  /*0970*/  PRMT R11, RZ, 0x7610, R11 ;  /* 0x00007610ff0b7816 */ /* 0x000fe2000000000b */
[----:B------:R-:W-:Y:S01]  /*0980*/  IMAD.MOV.U32 R12, RZ, RZ, -0x1 ;  /* 0xffffffffff0c7424 */ /* 0x000fe200078e00ff */
[----:B------:R-:W-:Y:S01]  /*0990*/  ISETP.GE.U32.AND P1, PT, R2, UR4, PT ;  /* 0x0000000402007c0c */ /* 0x000fe2000bf26070 */
[----:B------:R-:W-:Y:S02]  /*09a0*/  IMAD.MOV.U32 R13, RZ, RZ, -0x1 ;  /* 0xffffffffff0d7424 */ /* 0x000fe400078e00ff */
[----:B------:R-:W-:Y:S01]  /*09b0*/  IMAD.MOV.U32 R5, RZ, RZ, -0x1 ;  /* 0xffffffffff057424 */ /* 0x000fe200078e00ff */
[----:B------:R-:W-:-:S13]  /*09c0*/  ISETP.GE.U32.AND.EX P1, PT, R3, UR5, PT, P1 ;  /* 0x0000000503007c0c */ /* 0x000fda000bf26110 */
[----:B------:R-:W-:Y:S05]  /*09d0*/  @P1 BRA `(.L_x_8) ;  /* 0x00000004002c1947 */ /* 0x000fea0003800000 */
[----:B------:R-:W0:Y:S01]  /*09e0*/  LDC.64 R20, c[0x0][0x728] ;  /* 0x0001ca00ff147b82 */ /* 0x000e220000000a00 */
[----:B------:R-:W-:Y:S02]  /*09f0*/  IMAD.MOV.U32 R12, RZ, RZ, R2 ;  /* 0x000000ffff0c7224 */ /* 0x000fe400078e0002 */
[----:B------:R-:W-:-:S05]  /*0a00*/  IMAD.MOV.U32 R13, RZ, RZ, R3 ;  /* 0x000000ffff0d7224 */ /* 0x000fca00078e0003 */
[----:B------:R-:W1:Y:S08]  /*0a10*/  LDC R22, c[0x0][0x730] ;  /* 0x0001cc00ff167b82 */ /* 0x000e700000000800 */
[----:B------:R-:W2:Y:S01]  /*0a20*/  LDC.64 R24, c[0x0][0x720] ;  /* 0x0001c800ff187b82 */ /* 0x000ea20000000a00 */
[----:B0-----:R-:W-:-:S04]  /*0a30*/  ISETP.NE.U32.AND P1, PT, R20, RZ, PT ;  /* 0x000000ff1400720c */ /* 0x001fc80003f25070 */
[----:B------:R-:W-:-:S13]  /*0a40*/  ISETP.NE.AND.EX P1, PT, R21, RZ, PT, P1 ;  /* 0x000000ff1500720c */ /* 0x000fda0003f25310 */
[----:B-12---:R-:W-:Y:S05]  /*0a50*/  @!P1 BRA `(.L_x_9) ;  /* 0x0000000000289947 */ /* 0x006fea0003800000 */
[----:B------:R-:W0:Y:S02]  /*0a60*/  LDC R5, c[0x0][0x734] ;  /* 0x0001cd00ff057b82 */ /* 0x000e240000000800 */
[----:B0-----:R-:W-:-:S05]  /*0a70*/  IADD3 R5, P1, R2, R5, RZ ;  /* 0x0000000502057210 */ /* 0x001fca0007f3e0ff */
[----:B------:R-:W-:-:S04]  /*0a80*/  IMAD.X R11, RZ, RZ, R3, P1 ;  /* 0x000000ffff0b7224 */ /* 0x000fc800008e0603 */
[----:B------:R-:W-:-:S04]  /*0a90*/  IMAD.WIDE.U32 R12, R11, R20, RZ ;  /* 0x000000140b0c7225 */ /* 0x000fc800078e00ff */
[----:B------:R-:W-:-:S04]  /*0aa0*/  IMAD.WIDE.U32 R14, P1, R5, R21, R12 ;  /* 0x00000015050e7225 */ /* 0x000fc8000782000c */
[----:B------:R-:W-:-:S04]  /*0ab0*/  IMAD.WIDE.U32 R12, R5, R20, RZ ;  /* 0x00000014050c7225 */ /* 0x000fc800078e00ff */
[----:B------:R-:W-:Y:S01]  /*0ac0*/  IMAD.X R17, RZ, RZ, RZ, P1 ;  /* 0x000000ffff117224 */ /* 0x000fe200008e06ff */
[----:B------:R-:W-:Y:S01]  /*0ad0*/  IADD3 RZ, P1, R13, R14, RZ ;  /* 0x0000000e0dff7210 */ /* 0x000fe20007f3e0ff */
[----:B------:R-:W-:-:S04]  /*0ae0*/  IMAD.MOV.U32 R16, RZ, RZ, R15 ;  /* 0x000000ffff107224 */ /* 0x000fc800078e000f */
[----:B------:R-:W-:-:S08]  /*0af0*/  IMAD.WIDE.U32.X R12, R11, R21, R16, P1 ;  /* 0x000000150b0c7225 */ /* 0x000fd000008e0410 */
.L_x_9:
[----:B------:R-:W0:Y:S01]  /*0b00*/  LDC.64 R28, c[0x0][0x740] ;  /* 0x0001d000ff1c7b82 */ /* 0x000e220000000a00 */
[--C-:B------:R-:W-:Y:S01]  /*0b10*/  SHF.R.U64 R27, R12, R22, R13.reuse ;  /* 0x000000160c1b7219 */ /* 0x100fe2000000120d */
[----:B------:R-:W-:Y:S01]  /*0b20*/  IMAD R31, R19, R18, R8 ;  /* 0x00000012131f7224 */ /* 0x000fe200078e0208 */
[----:B------:R-:W-:Y:S01]  /*0b30*/  SHF.R.U32.HI R5, RZ, R22, R13 ;  /* 0x00000016ff057219 */ /* 0x000fe2000001160d */
[----:B------:R-:W-:Y:S01]  /*0b40*/  IMAD.MOV.U32 R19, RZ, RZ, 0x1 ;  /* 0x00000001ff137424 */ /* 0x000fe200078e00ff */
[----:B------:R-:W-:-:S03]  /*0b50*/  IADD3 R9, P1, RZ, -R27, RZ ;  /* 0x8000001bff097210 */ /* 0x000fc60007f3e0ff */
[----:B------:R-:W1:Y:S02]  /*0b60*/  LDC R20, c[0x0][0x718] ;  /* 0x0001c600ff147b82 */ /* 0x000e640000000800 */
[----:B------:R-:W-:Y:S02]  /*0b70*/  IMAD.X R5, RZ, RZ, ~R5, P1 ;  /* 0x000000ffff057224 */ /* 0x000fe400008e0e05 */
[----:B------:R-:W-:-:S04]  /*0b80*/  IMAD.WIDE.U32 R12, R9, R24, R2 ;  /* 0x00000018090c7225 */ /* 0x000fc800078e0002 */
[----:B------:R-:W2:Y:S01]  /*0b90*/  LDC R22, c[0x0][0x708] ;  /* 0x0001c200ff167b82 */ /* 0x000ea20000000800 */
[----:B------:R-:W-:Y:S02]  /*0ba0*/  IMAD R14, R5, R24, RZ ;  /* 0x00000018050e7224 */ /* 0x000fe400078e02ff */
[----:B------:R-:W-:Y:S02]  /*0bb0*/  IMAD.MOV.U32 R5, RZ, RZ, -0x1 ;  /* 0xffffffffff057424 */ /* 0x000fe400078e00ff */
[----:B------:R-:W-:-:S03]  /*0bc0*/  IMAD R9, R9, R25, R14 ;  /* 0x0000001909097224 */ /* 0x000fc600078e020e */
[----:B------:R-:W3:Y:S01]  /*0bd0*/  LDC R26, c[0x0][0x758] ;  /* 0x0001d600ff1a7b82 */ /* 0x000ee20000000800 */
[----:B------:R-:W-:Y:S01]  /*0be0*/  IMAD.IADD R9, R13, 0x1, R9 ;  /* 0x000000010d097824 */ /* 0x000fe200078e0209 */
[----:B0-----:R-:W-:-:S04]  /*0bf0*/  ISETP.NE.U32.AND P1, PT, R28, RZ, PT ;  /* 0x000000ff1c00720c */ /* 0x001fc80003f25070 */
[----:B------:R-:W-:Y:S02]  /*0c00*/  ISETP.NE.AND.EX P1, PT, R29, RZ, PT, P1 ;  /* 0x000000ff1d00720c */ /* 0x000fe40003f25310 */
[----:B------:R-:W0:Y:S01]  /*0c10*/  LDC R24, c[0x0][0x700] ;  /* 0x0001c000ff187b82 */ /* 0x000e220000000800 */
[-CC-:B-1----:R-:W-:Y:S02]  /*0c20*/  SHF.R.U64 R16, R12, R20.reuse, R9.reuse ;  /* 0x000000140c107219 */ /* 0x182fe40000001209 */
[----:B------:R-:W-:-:S05]  /*0c30*/  SHF.R.U32.HI R9, RZ, R20, R9 ;  /* 0x00000014ff097219 */ /* 0x000fca0000011609 */
[----:B------:R-:W1:Y:S01]  /*0c40*/  LDC R21, c[0x0][0x748] ;  /* 0x0001d200ff157b82 */ /* 0x000e620000000800 */
[-CC-:B--2---:R-:W-:Y:S02]  /*0c50*/  SHF.R.U64 R20, R16, R22.reuse, R9.reuse ;  /* 0x0000001610147219 */ /* 0x184fe40000001209 */
[----:B------:R-:W-:-:S05]  /*0c60*/  SHF.R.U32.HI R9, RZ, R22, R9 ;  /* 0x00000016ff097219 */ /* 0x000fca0000011609 */
[----:B------:R-:W2:Y:S01]  /*0c70*/  LDC R23, c[0x0][0x738] ;  /* 0x0001ce00ff177b82 */ /* 0x000ea20000000800 */
[-CC-:B---3--:R-:W-:Y:S02]  /*0c80*/  SHF.R.U64 R18, R20, R26.reuse, R9.reuse ;  /* 0x0000001a14127219 */ /* 0x188fe40000001209 */
[-C--:B------:R-:W-:Y:S02]  /*0c90*/  SHF.L.U32 R5, R5, R26.reuse, RZ ;  /* 0x0000001a05057219 */ /* 0x080fe400000006ff */
[----:B------:R-:W-:Y:S01]  /*0ca0*/  SHF.R.U32.HI R9, RZ, R26, R9 ;  /* 0x0000001aff097219 */ /* 0x000fe20000011609 */
[----:B------:R-:W-:Y:S01]  /*0cb0*/  IMAD.MOV.U32 R8, RZ, RZ, R18 ;  /* 0x000000ffff087224 */ /* 0x000fe200078e0012 */
[----:B------:R-:W-:Y:S01]  /*0cc0*/  LOP3.LUT R11, RZ, R5, RZ, 0x33, !PT ;  /* 0x00000005ff0b7212 */ /* 0x000fe200078e33ff */
[----:B------:R-:W3:Y:S01]  /*0cd0*/  LDC R25, c[0x0][0x710] ;  /* 0x0001c400ff197b82 */ /* 0x000ee20000000800 */
[----:B------:R-:W-:Y:S05]  /*0ce0*/  @!P1 BRA `(.L_x_10) ;  /* 0x0000000000289947 */ /* 0x000fea0003800000 */
[----:B------:R-:W4:Y:S02]  /*0cf0*/  LDC R5, c[0x0][0x74c] ;  /* 0x0001d300ff057b82 */ /* 0x000f240000000800 */
[----:B----4-:R-:W-:-:S05]  /*0d00*/  IADD3 R5, P1, R18, R5, RZ ;  /* 0x0000000512057210 */ /* 0x010fca0007f3e0ff */
        /* <DEDUP_REMOVED lines=8> */
.L_x_10:
[----:B-1----:R-:W-:Y:S02]  /*0d90*/  SHF.R.U64 R9, R8, R21, R9 ;  /* 0x0000001508097219 */ /* 0x002fe40000001209 */
[----:B------:R-:W-:Y:S01]  /*0da0*/  LOP3.LUT R8, R20, R11, RZ, 0xc0, !PT ;  /* 0x0000000b14087212 */ /* 0x000fe200078ec0ff */
[----:B0-----:R-:W-:Y:S01]  /*0db0*/  VIADD R11, R24, 0xffffffff ;  /* 0xffffffff180b7836 */ /* 0x001fe20000000000 */
[----:B------:R-:W-:Y:S01]  /*0dc0*/  SHF.L.U32 R5, R19, R26, RZ ;  /* 0x0000001a13057219 */ /* 0x000fe200000006ff */
[----:B------:R-:W-:Y:S01]  /*0dd0*/  IMAD.MOV R12, RZ, RZ, -R9 ;  /* 0x000000ffff0c7224 */ /* 0x000fe200078e0a09 */
[----:B------:R-:W-:Y:S02]  /*0de0*/  SEL R10, R10, R31, !P4 ;  /* 0x0000001f0a0a7207 */ /* 0x000fe40006000000 */
[----:B------:R-:W-:Y:S01]  /*0df0*/  LOP3.LUT R11, R16, R11, RZ, 0xc0, !PT ;  /* 0x0000000b100b7212 */ /* 0x000fe200078ec0ff */
[----:B------:R-:W-:Y:S02]  /*0e00*/  IMAD R9, R5, R9, R8 ;  /* 0x0000000905097224 */ /* 0x000fe400078e0208 */
[----:B--2---:R-:W-:-:S02]  /*0e10*/  IMAD R5, R12, R23, R18 ;  /* 0x000000170c057224 */ /* 0x004fc400078e0212 */
[----:B---3--:R-:W-:Y:S02]  /*0e20*/  IMAD R10, R9, R25, R10 ;  /* 0x00000019090a7224 */ /* 0x008fe400078e020a */
[----:B------:R-:W-:Y:S02]  /*0e30*/  IMAD R5, R5, R24, R11 ;  /* 0x0000001805057224 */ /* 0x000fe400078e020b */
[----:B------:R-:W-:-:S03]  /*0e40*/  IMAD.MOV.U32 R8, RZ, RZ, 0x1 ;  /* 0x00000001ff087424 */ /* 0x000fc600078e00ff */
[----:B------:R-:W-:Y:S02]  /*0e50*/  SEL R13, R5, R10, !P4 ;  /* 0x0000000a050d7207 */ /* 0x000fe40006000000 */
[----:B------:R-:W-:Y:S01]  /*0e60*/  SEL R12, R10, R5, !P4 ;  /* 0x000000050a0c7207 */ /* 0x000fe20006000000 */
[----:B------:R-:W-:Y:S01]  /*0e70*/  IMAD.MOV.U32 R5, RZ, RZ, R27 ;  /* 0x000000ffff057224 */ /* 0x000fe200078e001b */
[----:B------:R-:W-:-:S07]  /*0e80*/  PRMT R11, R8, 0x7610, R11 ;  /* 0x00007610080b7816 */ /* 0x000fce000000000b */
.L_x_8:
[----:B------:R-:W-:-:S08]  /*0e90*/  NOP ;  /* 0x0000000000007918 */ /* 0x000fd00000000000 */
[----:B------:R-:W0:Y:S02]  /*0ea0*/  USETMAXREG.TRY_ALLOC.CTAPOOL UP0, 0xe8 ;  /* 0x000000e8000079c8 */ /* 0x000e240008000600 */
[----:B0-----:R-:W-:-:S13]  /*0eb0*/  PLOP3.LUT P1, PT, PT, PT, UP0, 0x80, 0x0 ;  /* 0x000000000000781c */ /* 0x001fda0003f2f008 */
[----:B------:R-:W-:Y:S05]  /*0ec0*/  @!P1 BRA `(.L_x_8) ;  /* 0xfffffffc00f09947 */ /* 0x000fea000383ffff */
[----:B------:R-:W-:Y:S01]  /*0ed0*/  ULDC.64 UR4, c[0x0][0x698] ;  /* 0x0001a60000047ab9 */ /* 0x000fe20000000a00 */
[----:B------:R-:W-:Y:S01]  /*0ee0*/  ULDC.64 UR16, c[0x0][0x208] ;  /* 0x0000820000107ab9 */ /* 0x000fe20000000a00 */
[----:B------:R-:W-:-:S04]  /*0ef0*/  ISETP.NE.U32.AND P1, PT, RZ, UR4, PT ;  /* 0x00000004ff007c0c */ /* 0x000fc8000bf25070 */
[----:B------:R-:W-:-:S13]  /*0f00*/  ISETP.NE.AND.EX P1, PT, RZ, UR5, PT, P1 ;  /* 0x00000005ff007c0c */ /* 0x000fda000bf25310 */
[----:B------:R-:W-:Y:S05]  /*0f10*/  @!P1 BRA `(.L_x_11) ;  /* 0x00000000001c9947 */ /* 0x000fea0003800000 */
[----:B------:R-:W0:Y:S02]  /*0f20*/  LDC.64 R8, c[0x0][0x698] ;  /* 0x0001a600ff087b82 */ /* 0x000e240000000a00 */
[----:B0-----:R-:W2:Y:S02]  /*0f30*/  LDG.E.64 R8, desc[UR16][R8.64] ;  /* 0x0000001008087981 */ /* 0x001ea4000c1e1b00 */
[----:B--2---:R-:W-:-:S04]  /*0f40*/  ISETP.NE.U32.AND P1, PT, R8, RZ, PT ;  /* 0x000000ff0800720c */ /* 0x004fc80003f25070 */
[----:B------:R-:W-:-:S13]  /*0f50*/  ISETP.NE.AND.EX P1, PT, R9, RZ, PT, P1 ;  /* 0x000000ff0900720c */ /* 0x000fda0003f25310 */
[----:B------:R-:W-:Y:S05]  /*0f60*/  @!P1 BRA `(.L_x_11) ;  /* 0x0000000000089947 */ /* 0x000fea0003800000 */
[----:B------:R0:W5:Y:S01]  /*0f70*/  LD.E R94, desc[UR16][R8.64] ;  /* 0x00000010085e7980 */ /* 0x000162000c101900 */
[----:B------:R-:W-:Y:S05]  /*0f80*/  BRA `(.L_x_12) ;  /* 0x0000000000207947 */ /* 0x000fea0003800000 */
.L_x_11:
[----:B------:R-:W-:Y:S02]  /*0f90*/  ULDC.64 UR4, c[0x0][0x688] ;  /* 0x0001a20000047ab9 */ /* 0x000fe40000000a00 */
[----:B------:R-:W-:-:S04]  /*0fa0*/  ISETP.NE.U32.AND P1, PT, RZ, UR4, PT ;  /* 0x00000004ff007c0c */ /* 0x000fc8000bf25070 */
[----:B------:R-:W-:-:S13]  /*0fb0*/  ISETP.NE.AND.EX P1, PT, RZ, UR5, PT, P1 ;  /* 0x00000005ff007c0c */ /* 0x000fda000bf25310 */
[----:B------:R-:W-:Y:S05]  /*0fc0*/  @!P1 BRA `(.L_x_13) ;  /* 0x00000000000c9947 */ /* 0x000fea0003800000 */
[----:B------:R-:W0:Y:S02]  /*0fd0*/  LDC.64 R94, c[0x0][0x688] ;  /* 0x0001a200ff5e7b82 */ /* 0x000e240000000a00 */
[----:B0-----:R1:W5:Y:S01]  /*0fe0*/  LDG.E R94, desc[UR16][R94.64] ;  /* 0x000000105e5e7981 */ /* 0x001362000c1e1900 */
[----:B------:R-:W-:Y:S05]  /*0ff0*/  BRA `(.L_x_12) ;  /* 0x0000000000047947 */ /* 0x000fea0003800000 */
.L_x_13:
[----:B------:R-:W2:Y:S02]  /*1000*/  LDC R94, c[0x0][0x680] ;  /* 0x0001a000ff5e7b82 */ /* 0x000ea40000000800 */
.L_x_12:
[----:B------:R-:W-:Y:S02]  /*1010*/  ULDC.64 UR4, c[0x0][0x6a0] ;  /* 0x0001a80000047ab9 */ /* 0x000fe40000000a00 */
[----:B------:R-:W-:-:S04]  /*1020*/  ISETP.NE.U32.AND P1, PT, RZ, UR4, PT ;  /* 0x00000004ff007c0c */ /* 0x000fc8000bf25070 */
[----:B------:R-:W-:-:S13]  /*1030*/  ISETP.NE.AND.EX P1, PT, RZ, UR5, PT, P1 ;  /* 0x00000005ff007c0c */ /* 0x000fda000bf25310 */
[----:B------:R-:W-:Y:S05]  /*1040*/  @!P1 BRA `(.L_x_14) ;  /* 0x00000000001c9947 */ /* 0x000fea0003800000 */
[----:B0-----:R-:W0:Y:S02]  /*1050*/  LDC.64 R8, c[0x0][0x6a0] ;  /* 0x0001a800ff087b82 */ /* 0x001e240000000a00 */
[----:B0-----:R-:W3:Y:S02]  /*1060*/  LDG.E.64 R8, desc[UR16][R8.64] ;  /* 0x0000001008087981 */ /* 0x001ee4000c1e1b00 */
[----:B---3--:R-:W-:-:S04]  /*1070*/  ISETP.NE.U32.AND P1, PT, R8, RZ, PT ;  /* 0x000000ff0800720c */ /* 0x008fc80003f25070 */
[----:B------:R-:W-:-:S13]  /*1080*/  ISETP.NE.AND.EX P1, PT, R9, RZ, PT, P1 ;  /* 0x000000ff0900720c */ /* 0x000fda0003f25310 */
[----:B------:R-:W-:Y:S05]  /*1090*/  @!P1 BRA `(.L_x_14) ;  /* 0x0000000000089947 */ /* 0x000fea0003800000 */
[----:B-1----:R0:W5:Y:S01]  /*10a0*/  LD.E R95, desc[UR16][R8.64] ;  /* 0x00000010085f7980 */ /* 0x002162000c101900 */
[----:B------:R-:W-:Y:S05]  /*10b0*/  BRA `(.L_x_15) ;  /* 0x0000000000207947 */ /* 0x000fea0003800000 */
.L_x_14:
[----:B------:R-:W-:Y:S02]  /*10c0*/  ULDC.64 UR4, c[0x0][0x690] ;  /* 0x0001a40000047ab9 */ /* 0x000fe40000000a00 */
[----:B------:R-:W-:-:S04]  /*10d0*/  ISETP.NE.U32.AND P1, PT, RZ, UR4, PT ;  /* 0x00000004ff007c0c */ /* 0x000fc8000bf25070 */
[----:B------:R-:W-:-:S13]  /*10e0*/  ISETP.NE.AND.EX P1, PT, RZ, UR5, PT, P1 ;  /* 0x00000005ff007c0c */ /* 0x000fda000bf25310 */
[----:B------:R-:W-:Y:S05]  /*10f0*/  @!P1 BRA `(.L_x_16) ;  /* 0x00000000000c9947 */ /* 0x000fea0003800000 */
[----:B0-----:R-:W1:Y:S02]  /*1100*/  LDC.64 R8, c[0x0][0x690] ;  /* 0x0001a400ff087b82 */ /* 0x001e640000000a00 */
[----:B-1----:R1:W5:Y:S01]  /*1110*/  LDG.E R95, desc[UR16][R8.64] ;  /* 0x00000010085f7981 */ /* 0x002362000c1e1900 */
[----:B------:R-:W-:Y:S05]  /*1120*/  BRA `(.L_x_15) ;  /* 0x0000000000047947 */ /* 0x000fea0003800000 */
.L_x_16:
[----:B-1----:R-:W3:Y:S02]  /*1130*/  LDC R95, c[0x0][0x684] ;  /* 0x0001a100ff5f7b82 */ /* 0x002ee40000000800 */
.L_x_15:
[----:B------:R-:W-:-:S13]  /*1140*/  LOP3.LUT P1, RZ, R11, 0xff, RZ, 0xc0, !PT ;  /* 0x000000ff0bff7812 */ /* 0x000fda000782c0ff */
[----:B------:R-:W-:Y:S05]  /*1150*/  @!P1 EXIT ;  /* 0x000000000000994d */ /* 0x000fea0003800000 */
[----:B------:R-:W-:Y:S01]  /*1160*/  ULDC UR4, c[0x0][0x28c] ;  /* 0x0000a30000047ab9 */ /* 0x000fe20000000800 */
[----:B------:R-:W-:Y:S02]  /*1170*/  ULOP3.LUT UR19, UR6, 0x1, URZ, 0xfc, !UPT ;  /* 0x0000000106137892 */ /* 0x000fe4000f8efc3f */
[----:B------:R-:W-:-:S04]  /*1180*/  UIADD3 UR4, UR4, 0x7f, URZ ;  /* 0x0000007f04047890 */ /* 0x000fc8000fffe03f */
[----:B------:R-:W-:-:S04]  /*1190*/  USHF.R.S32.HI UR5, URZ, 0x1f, UR4 ;  /* 0x0000001f3f057899 */ /* 0x000fc80008011404 */
[----:B------:R-:W-:-:S03]  /*11a0*/  ULEA.HI UR5, UR5, UR4, URZ, 0x7 ;  /* 0x0000000405057291 */ /* 0x000fc6000f8f383f */
[----:B------:R-:W-:Y:S01]  /*11b0*/  UMOV UR4, URZ ;  /* 0x0000003f00047c82 */ /* 0x000fe20008000000 */
[----:B------:R-:W-:-:S03]  /*11c0*/  USHF.R.S32.HI UR7, URZ, 0x7, UR5 ;  /* 0x000000073f077899 */ /* 0x000fc60008011405 */
[----:B------:R-:W-:-:S09]  /*11d0*/  UMOV UR5, URZ ;  /* 0x0000003f00057c82 */ /* 0x000fd20008000000 */
.L_x_153:
[----:B01----:R-:W-:Y:S02]  /*11e0*/  LOP3.LUT R8, R4, 0x80, RZ, 0xc0, !PT ;  /* 0x0000008004087812 */ /* 0x003fe400078ec0ff */
[----:B------:R-:W-:Y:S02]  /*11f0*/  CS2R R54, SRZ ;  /* 0x0000000000367805 */ /* 0x000fe4000001ff00 */
[----:B------:R-:W-:Y:S02]  /*1200*/  CS2R R56, SRZ ;  /* 0x0000000000387805 */ /* 0x000fe4000001ff00 */
[----:B------:R-:W-:Y:S02]  /*1210*/  CS2R R58, SRZ ;  /* 0x00000000003a7805 */ /* 0x000fe4000001ff00 */
[----:B------:R-:W-:Y:S02]  /*1220*/  SHF.R.U32.HI R9, RZ, 0x7, R8 ;  /* 0x00000007ff097819 */ /* 0x000fe40000011608 */
[----:B------:R-:W-:-:S02]  /*1230*/  CS2R R60, SRZ ;  /* 0x00000000003c7805 */ /* 0x000fc4000001ff00 */
[----:B------:R-:W-:Y:S02]  /*1240*/  VIMNMX R8, RZ, UR7, PT ;  /* 0x00000007ff087c48 */ /* 0x000fe4000bfe0100 */
[----:B------:R-:W-:Y:S02]  /*1250*/  CS2R R62, SRZ ;  /* 0x00000000003e7805 */ /* 0x000fe4000001ff00 */
[----:B------:R-:W-:Y:S02]  /*1260*/  CS2R R64, SRZ ;  /* 0x0000000000407805 */ /* 0x000fe4000001ff00 */
[----:B------:R-:W-:Y:S01]  /*1270*/  CS2R R66, SRZ ;  /* 0x0000000000427805 */ /* 0x000fe2000001ff00 */
[----:B------:R-:W0:Y:S01]  /*1280*/  SHFL.IDX PT, R9, R9, RZ, 0x1f ;  /* 0x00001fff09097589 */ /* 0x000e2200000e0000 */
[----:B------:R-:W-:Y:S02]  /*1290*/  IADD3 R8, -R8, UR7, RZ ;  /* 0x0000000708087c10 */ /* 0x000fe4000fffe1ff */
[----:B------:R-:W-:-:S02]  /*12a0*/  CS2R R68, SRZ ;  /* 0x0000000000447805 */ /* 0x000fc4000001ff00 */
[----:B------:R-:W-:Y:S02]  /*12b0*/  CS2R R70, SRZ ;  /* 0x0000000000467805 */ /* 0x000fe4000001ff00 */
[----:B------:R-:W-:Y:S02]  /*12c0*/  CS2R R72, SRZ ;  /* 0x0000000000487805 */ /* 0x000fe4000001ff00 */
[----:B------:R-:W-:Y:S02]  /*12d0*/  ISETP.GE.AND P1, PT, R8, 0x1, PT ;  /* 0x000000010800780c */ /* 0x000fe40003f26270 */
[----:B------:R-:W-:Y:S02]  /*12e0*/  CS2R R74, SRZ ;  /* 0x00000000004a7805 */ /* 0x000fe4000001ff00 */
[----:B------:R-:W-:Y:S02]  /*12f0*/  CS2R R76, SRZ ;  /* 0x00000000004c7805 */ /* 0x000fe4000001ff00 */
[----:B------:R-:W-:-:S02]  /*1300*/  CS2R R78, SRZ ;  /* 0x00000000004e7805 */ /* 0x000fc4000001ff00 */
[----:B------:R-:W-:Y:S02]  /*1310*/  CS2R R80, SRZ ;  /* 0x0000000000507805 */ /* 0x000fe4000001ff00 */
[----:B------:R-:W-:Y:S02]  /*1320*/  CS2R R82, SRZ ;  /* 0x0000000000527805 */ /* 0x000fe4000001ff00 */
[----:B------:R-:W-:Y:S02]  /*1330*/  CS2R R84, SRZ ;  /* 0x0000000000547805 */ /* 0x000fe4000001ff00 */
        /* <DEDUP_REMOVED lines=12> */
[----:B0-----:R-:W-:Y:S02]  /*1400*/  R2UR UR8, R9 ;  /* 0x00000000090872ca */ /* 0x001fe400000e0000 */
[----:B------:R-:W-:Y:S02]  /*1410*/  CS2R R46, SRZ ;  /* 0x00000000002e7805 */ /* 0x000fe4000001ff00 */
[----:B------:R-:W-:-:S02]  /*1420*/  CS2R R48, SRZ ;  /* 0x0000000000307805 */ /* 0x000fc4000001ff00 */
[----:B------:R-:W-:Y:S02]  /*1430*/  CS2R R50, SRZ ;  /* 0x0000000000327805 */ /* 0x000fe4000001ff00 */
[----:B------:R-:W-:Y:S01]  /*1440*/  CS2R R52, SRZ ;  /* 0x0000000000347805 */ /* 0x000fe2000001ff00 */
[----:B--234-:R-:W-:Y:S06]  /*1450*/  @!P1 BRA `(.L_x_17) ;  /* 0x00000004009c9947 */ /* 0x01cfec0003800000 */
[----:B------:R-:W0:Y:S01]  /*1460*/  S2UR UR11, SR_CgaCtaId ;  /* 0x00000000000b79c3 */ /* 0x000e220000008800 */
[----:B------:R-:W-:Y:S01]  /*1470*/  ULEA.HI UR9, UR8, UR8, URZ, 0x1 ;  /* 0x0000000808097291 */ /* 0x000fe2000f8f083f */
[----:B------:R-:W-:Y:S01]  /*1480*/  IMAD.U32 R16, RZ, RZ, UR4 ;  /* 0x00000004ff107e24 */ /* 0x000fe2000f8e00ff */
[----:B------:R-:W-:Y:S01]  /*1490*/  UMOV UR10, 0x400 ;  /* 0x00000400000a7882 */ /* 0x000fe20000000000 */
[----:B------:R-:W-:Y:S01]  /*14a0*/  IMAD.U32 R9, RZ, RZ, UR5 ;  /* 0x00000005ff097e24 */ /* 0x000fe2000f8e00ff */
[----:B------:R-:W-:Y:S02]  /*14b0*/  ULOP3.LUT UR9, UR9, 0x7fffe, URZ, 0xc0, !UPT ;  /* 0x0007fffe09097892 */ /* 0x000fe4000f8ec03f */
[----:B------:R-:W-:Y:S02]  /*14c0*/  UPLOP3.LUT UP0, UPT, UPT, UPT, UPT, 0x40, 0x0 ;  /* 0x000000000000789c */ /* 0x000fe40003f0e870 */
[----:B------:R-:W-:Y:S02]  /*14d0*/  UIADD3 UR9, UR8, -UR9, URZ ;  /* 0x8000000908097290 */ /* 0x000fe4000fffe03f */
[----:B0-----:R-:W-:-:S04]  /*14e0*/  ULEA UR10, UR11, UR10, 0x18 ;  /* 0x0000000a0b0a7291 */ /* 0x001fc8000f8ec03f */
[----:B------:R-:W-:-:S04]  /*14f0*/  ULEA UR9, UR9, UR10, 0xd ;  /* 0x0000000a09097291 */ /* 0x000fc8000f8e683f */
[----:B------:R-:W-:-:S04]  /*1500*/  UIADD3 UR9, UR9, 0x100, URZ ;  /* 0x0000010009097890 */ /* 0x000fc8000fffe03f */
[----:B------:R-:W-:-:S03]  /*1510*/  USHF.R.U32.HI UR8, URZ, 0x4, UR9 ;  /* 0x000000043f087899 */ /* 0x000fc60008011609 */
[----:B------:R-:W-:Y:S01]  /*1520*/  UMOV UR9, UR5 ;  /* 0x0000000500097c82 */ /* 0x000fe20008000000 */
[----:B------:R-:W-:-:S12]  /*1530*/  ULOP3.LUT UR8, UR8, 0x3fff, URZ, 0xc0, !UPT ;  /* 0x00003fff08087892 */ /* 0x000fd8000f8ec03f */
.L_x_24:
[----:B------:R-:W-:-:S06]  /*1540*/  UISETP.NE.AND UP1, UPT, UR19, 0x3, UPT ;  /* 0x000000031300788c */ /* 0x000fcc000bf25270 */
[----:B------:R-:W-:-:S13]  /*1550*/  PLOP3.LUT P2, PT, PT, PT, UP1, 0x80, 0x0 ;  /* 0x000000000000781c */ /* 0x000fda0003f4f018 */
[----:B01----:R-:W-:Y:S05]  /*1560*/  @!P2 BRA `(.L_x_18) ;  /* 0x000000000004a947 */ /* 0x003fea0003800000 */
[----:B------:R-:W-:Y:S01]  /*1570*/  BPT.TRAP 0x1 ;  /* 0x000000040000795c */ /* 0x000fe20000300000 */
.L_x_18:
[----:B------:R-:W0:Y:S01]  /*1580*/  S2UR UR11, SR_CgaCtaId ;  /* 0x00000000000b79c3 */ /* 0x000e220000008800 */
[----:B------:R-:W-:Y:S01]  /*1590*/  UMOV UR10, 0x400 ;  /* 0x00000400000a7882 */ /* 0x000fe20000000000 */
[----:B------:R-:W-:Y:S01]  /*15a0*/  SHF.L.U32 R14, R16, 0x1f, RZ ;  /* 0x0000001f100e7819 */ /* 0x000fe200000006ff */
[----:B0-----:R-:W-:-:S04]  /*15b0*/  ULEA UR10, UR11, UR10, 0x18 ;  /* 0x0000000a0b0a7291 */ /* 0x001fc8000f8ec03f */
[----:B------:R-:W-:-:S09]  /*15c0*/  ULEA UR11, UR9, UR10, 0x3 ;  /* 0x0000000a090b7291 */ /* 0x000fd2000f8e183f */
[----:B------:R0:W1:Y:S01]  /*15d0*/  SYNCS.PHASECHK.TRANS64.TRYWAIT P1, [UR11], R14 ;  /* 0x0000000eff0075a7 */ /* 0x000062000802014b */
[----:B------:R-:W-:Y:S05]  /*15e0*/  @!P2 BRA `(.L_x_19) ;  /* 0x000000000004a947 */ /* 0x000fea0003800000 */
[----:B------:R-:W-:Y:S01]  /*15f0*/  BPT.TRAP 0x1 ;  /* 0x000000040000795c */ /* 0x000fe20000300000 */
.L_x_19:
[C---:B------:R-:W-:Y:S02]  /*1600*/  IMAD.SHL.U32 R10, R4.reuse, 0x40, RZ ;  /* 0x00000040040a7824 */ /* 0x040fe400078e00ff */
[C---:B------:R-:W-:Y:S02]  /*1610*/  IMAD.SHL.U32 R11, R4.reuse, 0x400, RZ ;  /* 0x00000400040b7824 */ /* 0x040fe400078e00ff */
[----:B------:R-:W-:Y:S01]  /*1620*/  IMAD.SHL.U32 R15, R4, 0x20, RZ ;  /* 0x00000020040f7824 */ /* 0x000fe200078e00ff */
[----:B------:R-:W-:-:S04]  /*1630*/  LOP3.LUT R10, R10, 0x3800, RZ, 0xc0, !PT ;  /* 0x000038000a0a7812 */ /* 0x000fc800078ec0ff */
[----:B------:R-:W-:Y:S01]  /*1640*/  LOP3.LUT R10, R10, 0x400, R11, 0xf8, !PT ;  /* 0x000004000a0a7812 */ /* 0x000fe200078ef80b */
[----:B------:R-:W-:-:S03]  /*1650*/  IMAD.U32 R11, RZ, RZ, UR9 ;  /* 0x00000009ff0b7e24 */ /* 0x000fc6000f8e00ff */
[----:B------:R-:W-:-:S04]  /*1660*/  LOP3.LUT R10, R10, 0x380, R15, 0xf8, !PT ;  /* 0x000003800a0a7812 */ /* 0x000fc800078ef80f */
[----:B------:R-:W-:-:S05]  /*1670*/  SHF.R.U32.HI R10, RZ, 0x3, R10 ;  /* 0x00000003ff0a7819 */ /* 0x000fca000001160a */
[----:B------:R-:W-:Y:S01]  /*1680*/  IMAD R10, R11, 0x1000, R10 ;  /* 0x000010000b0a7824 */ /* 0x000fe200078e020a */
[----:B-1----:R-:W-:Y:S06]  /*1690*/  @P1 BRA `(.L_x_20) ;  /* 0x0000000000081947 */ /* 0x002fec0003800000 */
[----:B------:R-:W1:Y:S02]  /*16a0*/  SYNCS.PHASECHK.TRANS64.TRYWAIT P1, [UR11], R14 ;  /* 0x0000000eff0075a7 */ /* 0x000e64000802014b */
[----:B-1----:R-:W-:Y:S05]  /*16b0*/  @!P1 BRA `(.L_x_21) ;  /* 0x0000006c00a89947 */ /* 0x002fea0003800000 */
.L_x_20:
[----:B------:R-:W-:Y:S01]  /*16c0*/  LDS.128 R88, [R10+UR10+0x30100] ;  /* 0x0301000a0a587984 */ /* 0x000fe20008000c00 */
[----:B------:R-:W-:Y:S02]  /*16d0*/  UIADD3 UR11, UR10, 0x20100, URZ ;  /* 0x000201000a0b7890 */ /* 0x000fe4000fffe03f */
[----:B------:R-:W-:Y:S01]  /*16e0*/  ULOP3.LUT UR18, UR8, 0x10000, URZ, 0xfc, !UPT ;  /* 0x0001000008127892 */ /* 0x000fe2000f8efc3f */
[----:B------:R-:W4:Y:S01]  /*16f0*/  LDS.128 R96, [R10+UR10+0x30900] ;  /* 0x0309000a0a607984 */ /* 0x000f220008000c00 */
[----:B------:R-:W-:Y:S02]  /*1700*/  USHF.R.U32.HI UR11, URZ, 0x4, UR11 ;  /* 0x000000043f0b7899 */ /* 0x000fe4000801160b */
[----:B------:R-:W-:Y:S02]  /*1710*/  ULEA UR18, UR9, UR18, 0xb ;  /* 0x0000001209127291 */ /* 0x000fe4000f8e583f */
[----:B------:R-:W-:Y:S01]  /*1720*/  ULOP3.LUT UR11, UR11, 0x3fff, URZ, 0xc0, !UPT ;  /* 0x00003fff0b0b7892 */ /* 0x000fe2000f8ec03f */
[----:B------:R-:W-:Y:S01]  /*1730*/  UMOV UR13, 0x40000040 ;  /* 0x40000040000d7882 */ /* 0x000fe20000000000 */
[----:B------:R-:W-:-:S02]  /*1740*/  UMOV UR15, 0x40000040 ;  /* 0x40000040000f7882 */ /* 0x000fc40000000000 */
[----:B------:R-:W-:Y:S01]  /*1750*/  ULOP3.LUT UR11, UR11, 0x10000, URZ, 0xfc, !UPT ;  /* 0x000100000b0b7892 */ /* 0x000fe2000f8efc3f */
[----:B------:R-:W-:-:S03]  /*1760*/  UMOV UR12, UR18 ;  /* 0x00000012000c7c82 */ /* 0x000fc60008000000 */
[----:B------:R-:W-:-:S07]  /*1770*/  ULEA UR11, UR9, UR11, 0xa ;  /* 0x0000000b090b7291 */ /* 0x000fce000f8e503f */
[----:B------:R-:W-:Y:S01]  /*1780*/  UMOV UR14, UR11 ;  /* 0x0000000b000e7c82 */ /* 0x000fe20008000000 */
[----:B----4-:R-:W-:-:S06]  /*1790*/  WARPGROUP.ARRIVE ;  /* 0x00000000000079c5 */ /* 0x010fcc0000000000 */
[----:B------:R-:W-:Y:S01]  /*17a0*/  HGMMA.SP.64x64x32.F32.BF16 R56, gdesc[UR12], R56, UP0, R88, 0x0 ;  /* 0x08e058000c3879f0 */ /* 0x000fe2000bf01a38 */
[----:B------:R-:W-:Y:S01]  /*17b0*/  UIADD3 UR12, UR18, 0x400, URZ ;  /* 0x00000400120c7890 */ /* 0x000fe2000fffe03f */
[----:B------:R-:W-:-:S08]  /*17c0*/  UMOV UR13, 0x40000040 ;  /* 0x40000040000d7882 */ /* 0x000fd00000000000 */
[----:B------:R-:W-:Y:S01]  /*17d0*/  HGMMA.SP.64x64x32.F32.BF16 R24, gdesc[UR12], R24, UP0, R96, 0x0 ;  /* 0x08e060000c1879f0 */ /* 0x000fe2000bf01a18 */
[----:B------:R-:W-:Y:S02]  /*17e0*/  UIADD3 UR12, UR18, 0x2, URZ ;  /* 0x00000002120c7890 */ /* 0x000fe4000fffe03f */
[----:B------:R-:W-:Y:S01]  /*17f0*/  UIADD3 UR14, UR11, 0x4, URZ ;  /* 0x000000040b0e7890 */ /* 0x000fe2000fffe03f */
[----:B------:R-:W-:Y:S01]  /*1800*/  UMOV UR13, 0x40000040 ;  /* 0x40000040000d7882 */ /* 0x000fe20000000000 */
[----:B------:R-:W-:-:S07]  /*1810*/  UMOV UR15, 0x40000040 ;  /* 0x40000040000f7882 */ /* 0x000fce0000000000 */
[----:B------:R-:W-:Y:S01]  /*1820*/  HGMMA.SP.64x64x32.F32.BF16 R56, gdesc[UR12], R56, R89, 0x0 ;  /* 0x08e059000c3879f0 */ /* 0x000fe20008701a38 */
[----:B------:R-:W-:Y:S01]  /*1830*/  UIADD3 UR12, UR18, 0x402, URZ ;  /* 0x00000402120c7890 */ /* 0x000fe2000fffe03f */
[----:B------:R-:W-:-:S08]  /*1840*/  UMOV UR13, 0x40000040 ;  /* 0x40000040000d7882 */ /* 0x000fd00000000000 */
[----:B------:R-:W-:Y:S01]  /*1850*/  HGMMA.SP.64x64x32.F32.BF16 R24, gdesc[UR12], R24, R97, 0x0 ;  /* 0x08e061000c1879f0 */ /* 0x000fe20008701a18 */
        /* <DEDUP_REMOVED lines=15> */
[----:B------:R-:W-:Y:S03]  /*1950*/  HGMMA.SP.64x64x32.F32.BF16 R24, gdesc[UR12], R24, R99, 0x0, gsb0 ;  /* 0x08e063000c1879f0 */ /* 0x000fe60008001a18 */
[----:B------:R-:W-:Y:S02]  /*1960*/  WARPGROUP.DEPBAR.LE gsb0, 0x0 ;  /* 0x00008000000079c5 */ /* 0x000fe40000010000 */
[----:B------:R-:W-:Y:S05]  /*1970*/  @!P2 BRA `(.L_x_22) ;  /* 0x000000000004a947 */ /* 0x000fea0003800000 */
[----:B------:R-:W-:Y:S01]  /*1980*/  BPT.TRAP 0x1 ;  /* 0x000000040000795c */ /* 0x000fe20000300000 */
.L_x_22:
[----:B------:R-:W-:Y:S01]  /*1990*/  UISETP.GT.U32.AND UP0, UPT, UR6, 0x1, UPT ;  /* 0x000000010600788c */ /* 0x000fe2000bf04070 */
[----:B------:R-:W-:-:S05]  /*19a0*/  @P0 LEA R10, R9, UR10, 0x3 ;  /* 0x0000000a090a0c11 */ /* 0x000fca000f8e18ff */
[----:B------:R-:W-:Y:S01]  /*19b0*/  PLOP3.LUT P1, PT, PT, PT, UP0, 0x80, 0x0 ;  /* 0x000000000000781c */ /* 0x000fe20003f2f008 */
[----:B-1----:R-:W-:-:S05]  /*19c0*/  @P0 VIADD R11, R10, 0x20 ;  /* 0x000000200a0b0836 */ /* 0x002fca0000000000 */
[----:B------:R-:W-:-:S04]  /*19d0*/  @P0 PRMT R11, R6, 0x654, R11 ;  /* 0x00000654060b0816 */ /* 0x000fc8000000000b */
[----:B------:R1:W-:Y:S03]  /*19e0*/  @P0 SYNCS.ARRIVE.TRANS64.RED.A1T0 RZ, [R11+URZ], RZ ;  /* 0x000000ff0bff09a7 */ /* 0x0003e6000810043f */
[----:B------:R-:W-:Y:S05]  /*19f0*/  @P1 BRA `(.L_x_23) ;  /* 0x0000000000041947 */ /* 0x000fea0003800000 */
[----:B------:R-:W-:Y:S01]  /*1a00*/  BPT.TRAP 0x1 ;  /* 0x000000040000795c */ /* 0x000fe20000300000 */
.L_x_23:
[----:B------:R-:W-:Y:S01]  /*1a10*/  UIADD3 UR9, UR9, 0x1, URZ ;  /* 0x0000000109097890 */ /* 0x000fe2000fffe03f */
[C---:B------:R-:W-:Y:S01]  /*1a20*/  ISETP.GT.AND P2, PT, R8.reuse, 0x1, PT ;  /* 0x000000010800780c */ /* 0x040fe20003f44270 */
[----:B------:R-:W-:Y:S02]  /*1a30*/  VIADD R9, R9, 0x1 ;  /* 0x0000000109097836 */ /* 0x000fe40000000000 */
[----:B------:R-:W-:Y:S01]  /*1a40*/  UISETP.NE.AND UP0, UPT, UR9, 0x4, UPT ;  /* 0x000000040900788c */ /* 0x000fe2000bf05270 */
[----:B------:R-:W-:Y:S02]  /*1a50*/  VIADD R8, R8, 0xffffffff ;  /* 0xffffffff08087836 */ /* 0x000fe40000000000 */
[C---:B------:R-:W-:Y:S01]  /*1a60*/  ISETP.NE.AND P1, PT, R9.reuse, 0x4, PT ;  /* 0x000000040900780c */ /* 0x040fe20003f25270 */
[----:B------:R-:W-:Y:S02]  /*1a70*/  USEL UR10, URZ, 0x1, UP0 ;  /* 0x000000013f0a7887 */ /* 0x000fe40008000000 */
[----:B------:R-:W-:Y:S01]  /*1a80*/  USEL UR9, UR9, URZ, UP0 ;  /* 0x0000003f09097287 */ /* 0x000fe20008000000 */
[----:B------:R-:W-:Y:S01]  /*1a90*/  SEL R9, R9, RZ, P1 ;  /* 0x000000ff09097207 */ /* 0x000fe20000800000 */
[----:B------:R-:W-:-:S02]  /*1aa0*/  UPLOP3.LUT UP0, UPT, UPT, UPT, UPT, 0x80, 0x0 ;  /* 0x000000000000789c */ /* 0x000fc40003f0f070 */
[----:B------:R-:W-:Y:S01]  /*1ab0*/  LOP3.LUT R16, R16, UR10, RZ, 0x3c, !PT ;  /* 0x0000000a10107c12 */ /* 0x000fe2000f8e3cff */
[----:B------:R-:W-:Y:S08]  /*1ac0*/  @P2 BRA `(.L_x_24) ;  /* 0xfffffff8009c2947 */ /* 0x000ff0000383ffff */
.L_x_17:
[----:B------:R-:W-:Y:S01]  /*1ad0*/  LOP3.LUT R8, R4, 0x60, RZ, 0xc0, !PT ;  /* 0x0000006004087812 */ /* 0x000fe200078ec0ff */
[----:B------:R-:W-:Y:S01]  /*1ae0*/  UIADD3 UR5, UR7, UR5, URZ ;  /* 0x0000000507057290 */ /* 0x000fe2000fffe03f */
[----:B------:R-:W-:Y:S01]  /*1af0*/  SHF.R.U32.HI R9, RZ, 0x2, R4 ;  /* 0x00000002ff097819 */ /* 0x000fe20000011604 */
[----:B------:R-:W-:Y:S01]  /*1b00*/  IMAD.SHL.U32 R97, R13, 0x40, RZ ;  /* 0x000000400d617824 */ /* 0x000fe200078e00ff */
[----:B------:R-:W-:Y:S01]  /*1b10*/  SHF.R.U32.HI R8, RZ, 0x5, R8 ;  /* 0x00000005ff087819 */ /* 0x000fe20000011608 */
[----:B------:R-:W-:Y:S01]  /*1b20*/  USHF.R.U32.HI UR8, URZ, 0x2, UR5 ;  /* 0x000000023f087899 */ /* 0x000fe20008011605 */
[----:B------:R-:W-:Y:S01]  /*1b30*/  LOP3.LUT R9, R9, 0x7, RZ, 0xc0, !PT ;  /* 0x0000000709097812 */ /* 0x000fe200078ec0ff */
[----:B------:R-:W-:Y:S01]  /*1b40*/  ULDC UR12, c[0x0][0x284] ;  /* 0x0000a100000c7ab9 */ /* 0x000fe20000000800 */
[----:B------:R-:W-:Y:S01]  /*1b50*/  LOP3.LUT R10, R7, 0x1, RZ, 0xc0, !PT ;  /* 0x00000001070a7812 */ /* 0x000fe200078ec0ff */
[C---:B0-----:R-:W-:Y:S01]  /*1b60*/  IMAD.SHL.U32 R14, R8.reuse, 0x10, RZ ;  /* 0x00000010080e7824 */ /* 0x041fe200078e00ff */
[----:B------:R-:W-:Y:S01]  /*1b70*/  ULOP3.LUT UR8, UR8, 0x1, URZ, 0xc0, !UPT ;  /* 0x0000000108087892 */ /* 0x000fe2000f8ec03f */
[--C-:B-1----:R-:W-:Y:S01]  /*1b80*/  IMAD R11, R8, -0x10, -R9.reuse ;  /* 0xfffffff0080b7824 */ /* 0x102fe200078e0a09 */
[----:B------:R-:W-:Y:S01]  /*1b90*/  SHF.R.U32.HI R8, RZ, 0x1, R4 ;  /* 0x00000001ff087819 */ /* 0x000fe20000011604 */
[----:B------:R-:W-:Y:S01]  /*1ba0*/  UISETP.GT.U32.AND UP0, UPT, UR5, 0x3, UPT ;  /* 0x000000030500788c */ /* 0x000fe2000bf04070 */
[----:B------:R-:W-:Y:S01]  /*1bb0*/  LOP3.LUT R9, R14, 0xfffffff0, R9, 0xe2, !PT ;  /* 0xfffffff00e097812 */ /* 0x000fe200078ee209 */
[----:B------:R-:W-:Y:S01]  /*1bc0*/  IMAD R96, R10, -0x40, R11 ;  /* 0xffffffc00a607824 */ /* 0x000fe200078e020b */
[----:B------:R-:W0:Y:S01]  /*1bd0*/  LDC R14, c[0x0][0x288] ;  /* 0x0000a200ff0e7b82 */ /* 0x000e220000000800 */
[----:B------:R-:W-:Y:S01]  /*1be0*/  IMAD.SHL.U32 R11, R12, 0x100, RZ ;  /* 0x000001000c0b7824 */ /* 0x000fe200078e00ff */
[----:B------:R-:W-:Y:S01]  /*1bf0*/  LOP3.LUT R8, R9, 0x40, R8, 0xf8, !PT ;  /* 0x0000004009087812 */ /* 0x000fe200078ef808 */
[----:B------:R-:W-:Y:S01]  /*1c00*/  UISETP.NE.U32.AND UP1, UPT, UR8, 0x1, UPT ;  /* 0x000000010800788c */ /* 0x000fe2000bf25070 */
[----:B------:R-:W-:Y:S01]  /*1c10*/  SHF.R.S32.HI R16, RZ, 0x1f, R5 ;  /* 0x0000001fff107819 */ /* 0x000fe20000011405 */
[----:B------:R-:W-:Y:S01]  /*1c20*/  ULDC.64 UR10, c[0x0][0x6d0] ;  /* 0x0001b400000a7ab9 */ /* 0x000fe20000000a00 */
[----:B------:R-:W-:Y:S01]  /*1c30*/  LOP3.LUT R98, R8, R11, RZ, 0xfc, !PT ;  /* 0x0000000b08627212 */ /* 0x000fe200078efcff */
[----:B------:R-:W-:Y:S01]  /*1c40*/  UISETP.LT.U32.AND UP0, UPT, UR7, 0x4, UP0 ;  /* 0x000000040700788c */ /* 0x000fe20008701070 */
[----:B------:R-:W-:Y:S01]  /*1c50*/  LOP3.LUT R10, R4, 0x3, RZ, 0xc0, !PT ;  /* 0x00000003040a7812 */ /* 0x000fe200078ec0ff */
[----:B------:R-:W-:Y:S01]  /*1c60*/  UISETP.GT.U32.AND UP1, UPT, UR7, 0x3, !UP1 ;  /* 0x000000030700788c */ /* 0x000fe2000cf24070 */
[----:B------:R-:W-:Y:S01]  /*1c70*/  IMAD R8, R16, UR10, RZ ;  /* 0x0000000a10087c24 */ /* 0x000fe2000f8e02ff */
[----:B------:R-:W-:Y:S01]  /*1c80*/  SHF.R.S32.HI R99, RZ, 0x1f, R98 ;  /* 0x0000001fff637819 */ /* 0x000fe20000011462 */
[----:B------:R-:W-:Y:S01]  /*1c90*/  USEL UR9, URZ, 0x1, !UP0 ;  /* 0x000000013f097887 */ /* 0x000fe2000c000000 */
[----:B------:R-:W-:Y:S01]  /*1ca0*/  IADD3 R96, -R11, UR12, R96 ;  /* 0x0000000c0b607c10 */ /* 0x000fe2000fffe160 */
[----:B------:R-:W-:Y:S01]  /*1cb0*/  USEL UR8, URZ, 0x1, !UP1 ;  /* 0x000000013f087887 */ /* 0x000fe2000c800000 */
[C---:B------:R-:W-:Y:S01]  /*1cc0*/  IMAD R15, R5.reuse, UR11, R8 ;  /* 0x0000000b050f7c24 */ /* 0x040fe2000f8e0208 */
[----:B------:R-:W-:Y:S01]  /*1cd0*/  ULOP3.LUT UR5, UR5, 0x3, URZ, 0xc0, !UPT ;  /* 0x0000000305057892 */ /* 0x000fe2000f8ec03f */
[----:B------:R-:W-:Y:S01]  /*1ce0*/  IMAD.WIDE.U32 R8, R5, UR10, R98 ;  /* 0x0000000a05087c25 */ /* 0x000fe2000f8e0062 */
[----:B------:R-:W-:Y:S01]  /*1cf0*/  ULOP3.LUT UR4, UR8, UR4, UR9, 0x96, !UPT ;  /* 0x0000000408047292 */ /* 0x000fe2000f8e9609 */
[----:B------:R-:W-:-:S02]  /*1d00*/  WARPGROUP.DEPBAR.LE gsb0, 0x0 ;  /* 0x00008000000079c5 */ /* 0x000fc40000010000 */
[----:B------:R-:W-:Y:S01]  /*1d10*/  IMAD.IADD R9, R9, 0x1, R15 ;  /* 0x0000000109097824 */ /* 0x000fe200078e020f */
[----:B0-----:R-:W-:Y:S01]  /*1d20*/  ISETP.GE.AND P1, PT, R97, R14, PT ;  /* 0x0000000e6100720c */ /* 0x001fe20003f26270 */
[----:B------:R-:W-:-:S03]  /*1d30*/  IMAD R10, R10, -0x2, R14 ;  /* 0xfffffffe0a0a7824 */ /* 0x000fc600078e020e */
[----:B------:R-:W-:Y:S01]  /*1d40*/  ISETP.GE.OR P1, PT, R11, UR12, P1 ;  /* 0x0000000c0b007c0c */ /* 0x000fe20008f26670 */
[----:B------:R-:W-:-:S12]  /*1d50*/  IMAD.IADD R97, R10, 0x1, -R97 ;  /* 0x000000010a617824 */ /* 0x000fd800078e0a61 */
[----:B------:R-:W-:Y:S05]  /*1d60*/  @P1 BRA `(.L_x_25) ;  /* 0x00000048006c1947 */ /* 0x000fea0003800000 */
[----:B------:R-:W0:Y:S01]  /*1d70*/  LDC.64 R20, c[0x0][0x6c8] ;  /* 0x0001b200ff147b82 */ /* 0x000e220000000a00 */
[----:B------:R-:W-:Y:S01]  /*1d80*/  IMAD.WIDE R10, R13, 0x40, RZ ;  /* 0x000000400d0a7825 */ /* 0x000fe200078e02ff */
[----:B---3-5:R-:W-:Y:S01]  /*1d90*/  FSETP.NEU.AND P2, PT, R95, RZ, PT ;  /* 0x000000ff5f00720b */ /* 0x028fe20003f4d000 */
[----:B------:R-:W-:Y:S01]  /*1da0*/  BSSY B0, `(.L_x_25) ;  /* 0x0000497000007945 */ /* 0x000fe20003800000 */
[----:B------:R-:W-:Y:S01]  /*1db0*/  ISETP.GT.AND P1, PT, R97, RZ, PT ;  /* 0x000000ff6100720c */ /* 0x000fe20003f24270 */
[----:B------:R-:W-:-:S03]  /*1dc0*/  IMAD.SHL.U32 R113, R4, 0x2, RZ ;  /* 0x0000000204717824 */ /* 0x000fc600078e00ff */
[----:B------:R-:W-:Y:S02]  /*1dd0*/  ISETP.GT.AND P3, PT, R96, RZ, P1 ;  /* 0x000000ff6000720c */ /* 0x000fe40000f64270 */
[----:B------:R-:W-:Y:S01]  /*1de0*/  LOP3.LUT R113, R10, 0x6, R113, 0xf8, !PT ;  /* 0x000000060a717812 */ /* 0x000fe200078ef871 */
[----:B0-----:R-:W-:-:S04]  /*1df0*/  IMAD R12, R11, R20, RZ ;  /* 0x000000140b0c7224 */ /* 0x001fc800078e02ff */
[----:B------:R-:W-:-:S04]  /*1e00*/  IMAD.WIDE.U32 R14, R113, R20, R8 ;  /* 0x00000014710e7225 */ /* 0x000fc800078e0008 */
[----:B------:R-:W-:-:S04]  /*1e10*/  IMAD R9, R113, R21, R12 ;  /* 0x0000001571097224 */ /* 0x000fc800078e020c */
[----:B------:R-:W-:Y:S01]  /*1e20*/  IMAD.IADD R13, R15, 0x1, R9 ;  /* 0x000000010f0d7824 */ /* 0x000fe200078e0209 */
[----:B------:R-:W-:Y:S06]  /*1e30*/  @!P2 BRA `(.L_x_26) ;  /* 0x00000034009ca947 */ /* 0x000fec0003800000 */
[----:B------:R-:W0:Y:S01]  /*1e40*/  LDC.64 R100, c[0x0][0x6b0] ;  /* 0x0001ac00ff647b82 */ /* 0x000e220000000a00 */
[----:B------:R-:W-:Y:S01]  /*1e50*/  ULDC.64 UR8, c[0x0][0x6b8] ;  /* 0x0001ae0000087ab9 */ /* 0x000fe20000000a00 */
[----:B------:R-:W-:Y:S01]  /*1e60*/  ULDC.64 UR10, c[0x0][0x6a8] ;  /* 0x0001aa00000a7ab9 */ /* 0x000fe20000000a00 */
[----:B------:R-:W-:Y:S01]  /*1e70*/  IMAD R8, R16, UR8, RZ ;  /* 0x0000000810087c24 */ /* 0x000fe2000f8e02ff */
[----:B------:R-:W-:Y:S01]  /*1e80*/  ULDC.64 UR12, c[0x0][0x6c0] ;  /* 0x0001b000000c7ab9 */ /* 0x000fe20000000a00 */
[----:B------:R-:W-:-:S03]  /*1e90*/  IMAD.WIDE.U32 R102, R5, UR8, R98 ;  /* 0x0000000805667c25 */ /* 0x000fc6000f8e0062 */
[----:B------:R-:W1:Y:S01]  /*1ea0*/  LDC.64 R88, c[0x0][0x6b0] ;  /* 0x0001ac00ff587b82 */ /* 0x000e620000000a00 */
[----:B------:R-:W-:Y:S02]  /*1eb0*/  IMAD R111, R5, UR9, R8 ;  /* 0x00000009056f7c24 */ /* 0x000fe4000f8e0208 */
[----:B------:R-:W-:Y:S02]  /*1ec0*/  IMAD.MOV.U32 R104, RZ, RZ, R102 ;  /* 0x000000ffff687224 */ /* 0x000fe400078e0066 */
[----:B------:R-:W-:Y:S02]  /*1ed0*/  IMAD.IADD R105, R103, 0x1, R111 ;  /* 0x0000000167697824 */ /* 0x000fe400078e026f */
[-C--:B0-----:R-:W-:Y:S02]  /*1ee0*/  IMAD R10, R11, R100.reuse, RZ ;  /* 0x000000640b0a7224 */ /* 0x081fe400078e02ff */
[----:B------:R-:W-:-:S04]  /*1ef0*/  IMAD.WIDE.U32 R8, R113, R100, R104 ;  /* 0x0000006471087225 */ /* 0x000fc800078e0068 */
[----:B------:R-:W-:Y:S01]  /*1f00*/  IMAD R115, R113, R101, R10 ;  /* 0x0000006571737224 */ /* 0x000fe200078e020a */
[----:B------:R-:W-:-:S03]  /*1f10*/  LEA R10, P2, R8, UR10, 0x2 ;  /* 0x0000000a080a7c11 */ /* 0x000fc6000f8410ff */
[----:B------:R-:W-:-:S05]  /*1f20*/  IMAD.IADD R9, R9, 0x1, R115 ;  /* 0x0000000109097824 */ /* 0x000fca00078e0273 */
[----:B------:R-:W-:-:S05]  /*1f30*/  LEA.HI.X R11, R8, UR11, R9, 0x2, P2 ;  /* 0x0000000b080b7c11 */ /* 0x000fca00090f1409 */
[----:B------:R0:W3:Y:S01]  /*1f40*/  @P3 LDG.E.LTC128B R90, desc[UR16][R10.64] ;  /* 0x000000100a5a3981 */ /* 0x0000e2000c1e1920 */
[----:B------:R-:W-:Y:S01]  /*1f50*/  ISETP.GT.AND P6, PT, R97, 0x1, PT ;  /* 0x000000016100780c */ /* 0x000fe20003fc4270 */
[CC--:B-1----:R-:W-:Y:S01]  /*1f60*/  IMAD.WIDE.U32 R22, R113.reuse, R100.reuse, R88 ;  /* 0x0000006471167225 */ /* 0x0c2fe200078e0058 */
[----:B------:R-:W-:Y:S01]  /*1f70*/  LEA R12, P2, R14, UR12, 0x2 ;  /* 0x0000000c0e0c7c11 */ /* 0x000fe2000f8410ff */
[----:B------:R-:W-:Y:S01]  /*1f80*/  BSSY B1, `(.L_x_27) ;  /* 0x0000017000017945 */ /* 0x000fe20003800000 */
[----:B------:R-:W-:Y:S01]  /*1f90*/  ISETP.GT.AND P4, PT, R96, RZ, P6 ;  /* 0x000000ff6000720c */ /* 0x000fe20003784270 */
[----:B------:R-:W-:Y:S01]  /*1fa0*/  IMAD.WIDE.U32 R8, R113, R100, R98 ;  /* 0x0000006471087225 */ /* 0x000fe200078e0062 */
[----:B------:R-:W-:Y:S02]  /*1fb0*/  LEA.HI.X R13, R14, UR13, R13, 0x2, P2 ;  /* 0x0000000d0e0d7c11 */ /* 0x000fe400090f140d */
[----:B------:R-:W-:Y:S01]  /*1fc0*/  LOP3.LUT R130, R130, 0xfffffffd, RZ, 0xc0, !PT ;  /* 0xfffffffd82827812 */ /* 0x000fe200078ec0ff */
[C---:B------:R-:W-:Y:S01]  /*1fd0*/  IMAD.IADD R93, R115.reuse, 0x1, R23 ;  /* 0x00000001735d7824 */ /* 0x040fe200078e0217 */
[----:B0-----:R-:W-:Y:S01]  /*1fe0*/  IADD3 R11, P2, R102, R22, RZ ;  /* 0x00000016660b7210 */ /* 0x001fe20007f5e0ff */
[----:B------:R-:W-:-:S02]  /*1ff0*/  IMAD.IADD R9, R115, 0x1, R9 ;  /* 0x0000000173097824 */ /* 0x000fc400078e0209 */
[----:B------:R-:W-:Y:S02]  /*2000*/  @P6 LOP3.LUT R130, R130, 0x2, RZ, 0xfc, !PT ;  /* 0x0000000282826812 */ /* 0x000fe400078efcff */
[----:B------:R-:W-:Y:S01]  /*2010*/  IMAD.X R18, R93, 0x1, R105, P2 ;  /* 0x000000015d127824 */ /* 0x000fe200010e0669 */
[----:B------:R-:W-:Y:S01]  /*2020*/  LEA R10, P2, R20, R12, 0x2 ;  /* 0x0000000c140a7211 */ /* 0x000fe200078410ff */
[----:B------:R-:W-:-:S04]  /*2030*/  IMAD.WIDE.U32 R16, R5, UR8, R8 ;  /* 0x0000000805107c25 */ /* 0x000fc8000f8e0008 */
[----:B---3--:R-:W-:-:S04]  /*2040*/  FMUL R15, R90, R95 ;  /* 0x0000005f5a0f7220 */ /* 0x008fc80000400000 */
[----:B--2---:R-:W-:-:S05]  /*2050*/  FFMA R91, R56, R94, R15 ;  /* 0x0000005e385b7223 */ /* 0x004fca000000000f */
[----:B------:R0:W-:Y:S01]  /*2060*/  @P3 STG.E desc[UR16][R12.64], R91 ;  /* 0x0000005b0c003986 */ /* 0x0001e2000c101910 */
[----:B------:R-:W-:-:S04]  /*2070*/  LEA R14, P3, R11, UR10, 0x2 ;  /* 0x0000000a0b0e7c11 */ /* 0x000fc8000f8610ff */
[----:B------:R-:W-:Y:S02]  /*2080*/  LEA.HI.X R15, R11, UR11, R18, 0x2, P3 ;  /* 0x0000000b0b0f7c11 */ /* 0x000fe400098f1412 */
[----:B------:R-:W-:Y:S02]  /*2090*/  LEA.HI.X R11, R20, R13, R21, 0x2, P2 ;  /* 0x0000000d140b7211 */ /* 0x000fe400010f1415 */
[----:B------:R-:W-:Y:S02]  /*20a0*/  IADD3 R18, P3, R98, R22, RZ ;  /* 0x0000001662127210 */ /* 0x000fe40007f7e0ff */
[----:B------:R-:W-:Y:S01]  /*20b0*/  LEA R8, P2, R16, UR10, 0x2 ;  /* 0x0000000a10087c11 */ /* 0x000fe2000f8410ff */
[----:B0-----:R-:W-:Y:S01]  /*20c0*/  IMAD.IADD R91, R111, 0x1, R17 ;  /* 0x000000016f5b7824 */ /* 0x001fe200078e0211 */
[----:B------:R-:W-:Y:S11]  /*20d0*/  @!P4 BRA `(.L_x_28) ;  /* 0x000000000004c947 */ /* 0x000ff60003800000 */
[----:B------:R0:W5:Y:S02]  /*20e0*/  LDG.E.LTC128B R90, desc[UR16][R14.64] ;  /* 0x000000100e5a7981 */ /* 0x000164000c1e1920 */
.L_x_28:
[----:B------:R-:W-:Y:S05]  /*20f0*/  BSYNC B1 ;  /* 0x0000000000017941 */ /* 0x000fea0003800000 */
.L_x_27:
[----:B------:R-:W-:Y:S01]  /*2100*/  LEA.HI.X R9, R16, UR11, R91, 0x2, P2 ;  /* 0x0000000b10097c11 */ /* 0x000fe200090f145b */
[----:B-----5:R-:W-:Y:S01]  /*2110*/  FMUL R56, R90, R95 ;  /* 0x0000005f5a387220 */ /* 0x020fe20000400000 */
[----:B------:R-:W-:Y:S01]  /*2120*/  ISETP.GT.AND P2, PT, R96, 0x8, P1 ;  /* 0x000000086000780c */ /* 0x000fe20000f44270 */
[--C-:B------:R-:W-:Y:S01]  /*2130*/  IMAD.X R19, R99, 0x1, R93.reuse, P3 ;  /* 0x0000000163137824 */ /* 0x100fe200018e065d */
[----:B------:R-:W-:Y:S01]  /*2140*/  BSSY B1, `(.L_x_29) ;  /* 0x000000e000017945 */ /* 0x000fe20003800000 */
[----:B0-----:R-:W-:Y:S02]  /*2150*/  IMAD.MOV.U32 R14, RZ, RZ, R22 ;  /* 0x000000ffff0e7224 */ /* 0x001fe400078e0016 */
[----:B------:R-:W-:Y:S01]  /*2160*/  FFMA R91, R57, R94, R56 ;  /* 0x0000005e395b7223 */ /* 0x000fe20000000038 */
[----:B------:R-:W-:Y:S02]  /*2170*/  IMAD.MOV.U32 R15, RZ, RZ, R93 ;  /* 0x000000ffff0f7224 */ /* 0x000fe400078e005d */
[----:B------:R-:W-:-:S02]  /*2180*/  IMAD.WIDE.U32 R16, R5, UR8, R18 ;  /* 0x0000000805107c25 */ /* 0x000fc4000f8e0012 */
[----:B------:R0:W-:Y:S02]  /*2190*/  @P4 STG.E desc[UR16][R10.64], R91 ;  /* 0x0000005b0a004986 */ /* 0x0001e4000c101910 */
[----:B------:R-:W-:Y:S01]  /*21a0*/  IMAD.WIDE.U32 R22, R100, 0x7, R14 ;  /* 0x0000000764167825 */ /* 0x000fe200078e000e */
[----:B------:R-:W-:-:S03]  /*21b0*/  LEA R14, P3, R16, UR10, 0x2 ;  /* 0x0000000a100e7c11 */ /* 0x000fc6000f8610ff */
[----:B------:R-:W-:Y:S01]  /*21c0*/  IMAD R106, R101, 0x7, RZ ;  /* 0x00000007656a7824 */ /* 0x000fe200078e02ff */
[----:B------:R-:W-:Y:S01]  /*21d0*/  IADD3 R18, P4, R102, R22, RZ ;  /* 0x0000001666127210 */ /* 0x000fe20007f9e0ff */
[----:B------:R-:W-:Y:S02]  /*21e0*/  IMAD.IADD R57, R111, 0x1, R17 ;  /* 0x000000016f397824 */ /* 0x000fe400078e0211 */
[----:B------:R-:W-:Y:S01]  /*21f0*/  IMAD.IADD R56, R23, 0x1, R106 ;  /* 0x0000000117387824 */ /* 0x000fe200078e026a */
[----:B------:R-:W-:Y:S09]  /*2200*/  @!P2 BRA `(.L_x_30) ;  /* 0x000000000004a947 */ /* 0x000ff20003800000 */
[----:B------:R1:W5:Y:S02]  /*2210*/  LDG.E.LTC128B R90, desc[UR16][R8.64+0x20] ;  /* 0x00002010085a7981 */ /* 0x000364000c1e1920 */
.L_x_30:
[----:B------:R-:W-:Y:S05]  /*2220*/  BSYNC B1 ;  /* 0x0000000000017941 */ /* 0x000fea0003800000 */
.L_x_29:
[----:B-----5:R-:W-:Y:S01]  /*2230*/  FMUL R17, R90, R95 ;  /* 0x0000005f5a117220 */ /* 0x020fe20000400000 */
[----:B------:R-:W-:Y:S01]  /*2240*/  IMAD.X R19, R56, 0x1, R105, P4 ;  /* 0x0000000138137824 */ /* 0x000fe200020e0669 */
[----:B------:R-:W-:Y:S01]  /*2250*/  LEA.HI.X R15, R16, UR11, R57, 0x2, P3 ;  /* 0x0000000b100f7c11 */ /* 0x000fe200098f1439 */
[----:B------:R-:W-:Y:S01]  /*2260*/  BSSY B1, `(.L_x_31) ;  /* 0x000000c000017945 */ /* 0x000fe20003800000 */
[----:B------:R-:W-:Y:S01]  /*2270*/  LEA R16, P3, R18, UR10, 0x2 ;  /* 0x0000000a12107c11 */ /* 0x000fe2000f8610ff */
[----:B------:R-:W-:Y:S01]  /*2280*/  FFMA R57, R58, R94, R17 ;  /* 0x0000005e3a397223 */ /* 0x000fe20000000011 */
[----:B------:R-:W-:Y:S02]  /*2290*/  ISETP.GT.AND P5, PT, R97, 0x8, PT ;  /* 0x000000086100780c */ /* 0x000fe40003fa4270 */
[----:B------:R-:W-:Y:S02]  /*22a0*/  LEA.HI.X R17, R18, UR11, R19, 0x2, P3 ;  /* 0x0000000b12117c11 */ /* 0x000fe400098f1413 */
[----:B------:R-:W-:Y:S01]  /*22b0*/  ISETP.GT.AND P3, PT, R96, 0x8, P6 ;  /* 0x000000086000780c */ /* 0x000fe20003764270 */
[----:B------:R2:W-:Y:S01]  /*22c0*/  @P2 STG.E desc[UR16][R12.64+0x20], R57 ;  /* 0x000020390c002986 */ /* 0x0005e2000c101910 */
[----:B------:R-:W-:-:S02]  /*22d0*/  LOP3.LUT R130, R130, 0xfffffffb, RZ, 0xc0, !PT ;  /* 0xfffffffb82827812 */ /* 0x000fc400078ec0ff */
[----:B------:R-:W-:-:S05]  /*22e0*/  ISETP.GT.AND P2, PT, R96, RZ, P5 ;  /* 0x000000ff6000720c */ /* 0x000fca0002f44270 */
[----:B------:R-:W-:-:S04]  /*22f0*/  @P5 LOP3.LUT R130, R130, 0x4, RZ, 0xfc, !PT ;  /* 0x0000000482825812 */ /* 0x000fc800078efcff */
[----:B--2---:R-:W-:Y:S05]  /*2300*/  @!P3 BRA `(.L_x_32) ;  /* 0x000000000004b947 */ /* 0x004fea0003800000 */
[----:B------:R2:W5:Y:S02]  /*2310*/  LDG.E.LTC128B R90, desc[UR16][R14.64+0x20] ;  /* 0x000020100e5a7981 */ /* 0x000564000c1e1920 */
.L_x_32:
[----:B------:R-:W-:Y:S05]  /*2320*/  BSYNC B1 ;  /* 0x0000000000017941 */ /* 0x000fea0003800000 */
.L_x_31:
[----:B-----5:R-:W-:Y:S01]  /*2330*/  FMUL R18, R90, R95 ;  /* 0x0000005f5a127220 */ /* 0x020fe20000400000 */
[----:B------:R-:W-:-:S03]  /*2340*/  IMAD.MOV.U32 R112, RZ, RZ, R90 ;  /* 0x000000ffff707224 */ /* 0x000fc600078e005a */
[----:B------:R-:W-:-:S05]  /*2350*/  FFMA R19, R59, R94, R18 ;  /* 0x0000005e3b137223 */ /* 0x000fca0000000012 */
[----:B------:R3:W-:Y:S04]  /*2360*/  @P3 STG.E desc[UR16][R10.64+0x20], R19 ;  /* 0x000020130a003986 */ /* 0x0007e8000c101910 */
[----:B------:R4:W2:Y:S01]  /*2370*/  @P2 LDG.E.LTC128B R112, desc[UR16][R16.64] ;  /* 0x0000001010702981 */ /* 0x0008a2000c1e1920 */
[----:B------:R-:W-:Y:S01]  /*2380*/  IADD3 R22, P3, R22, R100, RZ ;  /* 0x0000006416167210 */ /* 0x000fe20007f7e0ff */
[----:B------:R-:W-:Y:S01]  /*2390*/  IMAD.WIDE.U32 R88, R100, 0x7, R88 ;  /* 0x0000000764587825 */ /* 0x000fe200078e0058 */
[----:B------:R-:W-:Y:S02]  /*23a0*/  ISETP.GT.AND P4, PT, R97, 0x9, PT ;  /* 0x000000096100780c */ /* 0x000fe40003f84270 */
[----:B------:R-:W-:Y:S01]  /*23b0*/  SHF.L.U64.HI R109, R20, 0x5, R21 ;  /* 0x00000005146d7819 */ /* 0x000fe20000010215 */
[----:B------:R-:W-:-:S02]  /*23c0*/  IMAD.X R23, R56, 0x1, R101, P3 ;  /* 0x0000000138177824 */ /* 0x000fc400018e0665 */
[----:B------:R-:W-:Y:S02]  /*23d0*/  IMAD.IADD R133, R106, 0x1, R89 ;  /* 0x000000016a857824 */ /* 0x000fe400078e0259 */
[----:B------:R-:W-:-:S04]  /*23e0*/  IMAD.WIDE.U32 R122, R100, 0x7, R22 ;  /* 0x00000007647a7825 */ /* 0x000fc800078e0016 */
[----:B------:R-:W-:Y:S01]  /*23f0*/  IMAD.IADD R140, R106, 0x1, R123 ;  /* 0x000000016a8c7824 */ /* 0x000fe200078e027b */
[-C--:B------:R-:W-:Y:S01]  /*2400*/  IADD3 R124, P3, R122, R100.reuse, RZ ;  /* 0x000000647a7c7210 */ /* 0x080fe20007f7e0ff */
[----:B------:R-:W-:Y:S02]  /*2410*/  IMAD.MOV.U32 R132, RZ, RZ, R88 ;  /* 0x000000ffff847224 */ /* 0x000fe400078e0058 */
[----:B------:R-:W-:Y:S02]  /*2420*/  IMAD R89, R21, 0x1c, RZ ;  /* 0x0000001c15597824 */ /* 0x000fe400078e02ff */
[----:B------:R-:W-:Y:S02]  /*2430*/  IMAD.X R125, R140, 0x1, R101, P3 ;  /* 0x000000018c7d7824 */ /* 0x000fe400018e0665 */
[----:B----4-:R-:W-:-:S04]  /*2440*/  IMAD.WIDE.U32 R16, R113, R100, R132 ;  /* 0x0000006471107225 */ /* 0x010fc800078e0084 */
[----:B------:R-:W-:-:S04]  /*2450*/  IMAD.WIDE.U32 R58, R100, 0x7, R124 ;  /* 0x00000007643a7825 */ /* 0x000fc800078e007c */
[----:B------:R-:W-:Y:S01]  /*2460*/  IMAD.IADD R142, R106, 0x1, R59 ;  /* 0x000000016a8e7824 */ /* 0x000fe200078e023b */
[----:B------:R-:W-:Y:S01]  /*2470*/  IADD3 R56, P3, R58, R100, RZ ;  /* 0x000000643a387210 */ /* 0x000fe20007f7e0ff */
[----:B------:R-:W-:-:S04]  /*2480*/  IMAD.WIDE.U32 R138, R20, 0x1c, R10 ;  /* 0x0000001c148a7825 */ /* 0x000fc800078e000a */
[----:B------:R-:W-:Y:S02]  /*2490*/  IMAD.X R57, R142, 0x1, R101, P3 ;  /* 0x000000018e397824 */ /* 0x000fe400018e0665 */
[----:B------:R-:W-:Y:S02]  /*24a0*/  IMAD.SHL.U32 R107, R20, 0x20, RZ ;  /* 0x00000020146b7824 */ /* 0x000fe400078e00ff */
[----:B------:R-:W-:-:S04]  /*24b0*/  IMAD.WIDE.U32 R92, R100, 0x7, R56 ;  /* 0x00000007645c7825 */ /* 0x000fc800078e0038 */
[----:B------:R-:W-:Y:S01]  /*24c0*/  IMAD.IADD R136, R106, 0x1, R93 ;  /* 0x000000016a887824 */ /* 0x000fe200078e025d */
[----:B------:R-:W-:-:S05]  /*24d0*/  IADD3 R90, P3, R92, R100, RZ ;  /* 0x000000645c5a7210 */ /* 0x000fca0007f7e0ff */
[----:B0-----:R-:W-:Y:S01]  /*24e0*/  IMAD.X R91, R136, 0x1, R101, P3 ;  /* 0x00000001885b7824 */ /* 0x001fe200018e0665 */
[----:B------:R-:W-:Y:S01]  /*24f0*/  IADD3 R16, P3, R98, R16, RZ ;  /* 0x0000001062107210 */ /* 0x000fe20007f7e0ff */
[----:B------:R-:W-:-:S03]  /*2500*/  IMAD.WIDE.U32 R128, R100, 0x7, R90 ;  /* 0x0000000764807825 */ /* 0x000fc600078e005a */
[----:B------:R-:W-:Y:S01]  /*2510*/  IADD3.X R17, R99, R115, R17, P3, !PT ;  /* 0x0000007363117210 */ /* 0x000fe20001ffe411 */
[----:B------:R-:W-:Y:S01]  /*2520*/  IMAD.IADD R114, R106, 0x1, R129 ;  /* 0x000000016a727824 */ /* 0x000fe200078e0281 */
[----:B------:R-:W-:Y:S01]  /*2530*/  IADD3 R126, P3, R128, R100, RZ ;  /* 0x00000064807e7210 */ /* 0x000fe20007f7e0ff */
[----:B------:R-:W-:-:S04]  /*2540*/  IMAD.WIDE.U32 R16, R5, UR8, R16 ;  /* 0x0000000805107c25 */ /* 0x000fc8000f8e0010 */
[----:B------:R-:W-:Y:S01]  /*2550*/  IMAD.X R127, R114, 0x1, R101, P3 ;  /* 0x00000001727f7824 */ /* 0x000fe200018e0665 */
[----:B------:R-:W-:Y:S01]  /*2560*/  LEA R18, P3, R16, UR10, 0x2 ;  /* 0x0000000a10127c11 */ /* 0x000fe2000f8610ff */
[----:B------:R-:W-:Y:S02]  /*2570*/  IMAD.IADD R17, R111, 0x1, R17 ;  /* 0x000000016f117824 */ /* 0x000fe400078e0211 */
[----:B------:R-:W-:-:S03]  /*2580*/  IMAD.WIDE.U32 R118, R100, 0x7, R126 ;  /* 0x0000000764767825 */ /* 0x000fc600078e007e */
[----:B---3--:R-:W-:Y:S01]  /*2590*/  LEA.HI.X R19, R16, UR11, R17, 0x2, P3 ;  /* 0x0000000b10137c11 */ /* 0x008fe200098f1411 */
[----:B------:R-:W-:Y:S01]  /*25a0*/  IMAD.IADD R110, R106, 0x1, R119 ;  /* 0x000000016a6e7824 */ /* 0x000fe200078e0277 */
[----:B------:R-:W-:Y:S01]  /*25b0*/  IADD3 R120, P3, R118, R100, RZ ;  /* 0x0000006476787210 */ /* 0x000fe20007f7e0ff */
[----:B------:R-:W-:-:S04]  /*25c0*/  IMAD.MOV.U32 R16, RZ, RZ, R138 ;  /* 0x000000ffff107224 */ /* 0x000fc800078e008a */
[----:B------:R-:W-:Y:S02]  /*25d0*/  IMAD.X R121, R110, 0x1, R101, P3 ;  /* 0x000000016e797824 */ /* 0x000fe400018e0665 */
[----:B------:R-:W-:-:S04]  /*25e0*/  IMAD.WIDE.U32 R116, R100, 0x7, R120 ;  /* 0x0000000764747825 */ /* 0x000fc800078e0078 */
[----:B------:R-:W-:Y:S02]  /*25f0*/  IMAD.IADD R137, R106, 0x1, R117 ;  /* 0x000000016a897824 */ /* 0x000fe400078e0275 */
[----:B--2---:R-:W-:-:S04]  /*2600*/  FMUL R17, R112, R95 ;  /* 0x0000005f70117220 */ /* 0x004fc80000400000 */
[----:B------:R-:W-:Y:S01]  /*2610*/  FFMA R141, R60, R94, R17 ;  /* 0x0000005e3c8d7223 */ /* 0x000fe20000000011 */
[----:B------:R-:W-:Y:S01]  /*2620*/  IMAD.IADD R17, R139, 0x1, R89 ;  /* 0x000000018b117824 */ /* 0x000fe200078e0259 */
[----:B------:R-:W-:-:S04]  /*2630*/  IADD3 R60, P3, R22, R102, RZ ;  /* 0x00000066163c7210 */ /* 0x000fc80007f7e0ff */
[----:B------:R0:W-:Y:S01]  /*2640*/  @P2 STG.E desc[UR16][R16.64], R141 ;  /* 0x0000008d10002986 */ /* 0x0001e2000c101910 */
[----:B------:R-:W-:Y:S01]  /*2650*/  IMAD.X R23, R23, 0x1, R105, P3 ;  /* 0x0000000117177824 */ /* 0x000fe200018e0669 */
[----:B------:R-:W-:-:S04]  /*2660*/  IADD3 R131, P2, P3, R102, R100, R116 ;  /* 0x0000006466837210 */ /* 0x000fc80007b5e074 */
[----:B------:R-:W-:Y:S02]  /*2670*/  IADD3.X R108, R105, R101, R137, P2, P3 ;  /* 0x00000065696c7210 */ /* 0x000fe400017e6489 */
[C---:B------:R-:W-:Y:S02]  /*2680*/  LEA R22, P2, R60.reuse, UR10, 0x2 ;  /* 0x0000000a3c167c11 */ /* 0x040fe4000f8410ff */
[----:B------:R-:W-:Y:S02]  /*2690*/  IADD3 R20, P3, R107, R10, RZ ;  /* 0x0000000a6b147210 */ /* 0x000fe40007f7e0ff */
[----:B------:R-:W-:Y:S02]  /*26a0*/  LEA.HI.X R23, R60, UR11, R23, 0x2, P2 ;  /* 0x0000000b3c177c11 */ /* 0x000fe400090f1417 */
[----:B------:R-:W-:Y:S01]  /*26b0*/  IADD3 R134, P2, R88, R100, RZ ;  /* 0x0000006458867210 */ /* 0x000fe20007f5e0ff */
[----:B------:R-:W-:-:S04]  /*26c0*/  IMAD.X R21, R109, 0x1, R11, P3 ;  /* 0x000000016d157824 */ /* 0x000fc800018e060b */
[----:B------:R-:W-:Y:S01]  /*26d0*/  IMAD.X R135, R133, 0x1, R101, P2 ;  /* 0x0000000185877824 */ /* 0x000fe200010e0665 */
[----:B------:R-:W-:-:S13]  /*26e0*/  ISETP.GT.AND P2, PT, R96, RZ, P4 ;  /* 0x000000ff6000720c */ /* 0x000fda0002744270 */
[----:B------:R-:W2:Y:S01]  /*26f0*/  @P2 LDG.E.LTC128B R112, desc[UR16][R22.64] ;  /* 0x0000001016702981 */ /* 0x000ea2000c1e1920 */
[----:B------:R-:W-:Y:S01]  /*2700*/  BSSY B1, `(.L_x_33) ;  /* 0x000000a000017945 */ /* 0x000fe20003800000 */
[----:B--2---:R-:W-:-:S04]  /*2710*/  FMUL R60, R112, R95 ;  /* 0x0000005f703c7220 */ /* 0x004fc80000400000 */
[----:B------:R-:W-:Y:S01]  /*2720*/  FFMA R89, R61, R94, R60 ;  /* 0x0000005e3d597223 */ /* 0x000fe2000000003c */
[----:B------:R-:W-:-:S04]  /*2730*/  IMAD.WIDE.U32 R60, R113, R100, R134 ;  /* 0x00000064713c7225 */ /* 0x000fc800078e0086 */
[----:B------:R0:W-:Y:S01]  /*2740*/  @P2 STG.E desc[UR16][R20.64], R89 ;  /* 0x0000005914002986 */ /* 0x0001e2000c101910 */
[----:B------:R-:W-:-:S04]  /*2750*/  IADD3 R60, P2, R98, R60, RZ ;  /* 0x0000003c623c7210 */ /* 0x000fc80007f5e0ff */
[----:B------:R-:W-:Y:S02]  /*2760*/  IADD3.X R61, R99, R115, R61, P2, !PT ;  /* 0x00000073633d7210 */ /* 0x000fe400017fe43d */
[----:B------:R-:W-:-:S13]  /*2770*/  ISETP.GT.AND P2, PT, R96, 0x8, P5 ;  /* 0x000000086000780c */ /* 0x000fda0002f44270 */
[----:B0-----:R-:W-:Y:S05]  /*2780*/  @!P2 BRA `(.L_x_34) ;  /* 0x000000000004a947 */ /* 0x001fea0003800000 */
[----:B------:R0:W5:Y:S02]  /*2790*/  LDG.E.LTC128B R112, desc[UR16][R18.64+0x20] ;  /* 0x0000201012707981 */ /* 0x000164000c1e1920 */
.L_x_34:
[----:B------:R-:W-:Y:S05]  /*27a0*/  BSYNC B1 ;  /* 0x0000000000017941 */ /* 0x000fea0003800000 */
.L_x_33:
[----:B-----5:R-:W-:Y:S01]  /*27b0*/  FMUL R23, R112, R95 ;  /* 0x0000005f70177220 */ /* 0x020fe20000400000 */
[----:B------:R-:W-:Y:S01]  /*27c0*/  IMAD.WIDE.U32 R60, R5, UR8, R60 ;  /* 0x00000008053c7c25 */ /* 0x000fe2000f8e003c */
[----:B------:R-:W-:Y:S03]  /*27d0*/  BSSY B1, `(.L_x_35) ;  /* 0x0000009000017945 */ /* 0x000fe60003800000 */
[----:B------:R-:W-:Y:S01]  /*27e0*/  FFMA R89, R62, R94, R23 ;  /* 0x0000005e3e597223 */ /* 0x000fe20000000017 */
[----:B------:R-:W-:-:S04]  /*27f0*/  IMAD.IADD R23, R111, 0x1, R61 ;  /* 0x000000016f177824 */ /* 0x000fc800078e023d */
[----:B------:R2:W-:Y:S01]  /*2800*/  @P2 STG.E desc[UR16][R16.64+0x20], R89 ;  /* 0x0000205910002986 */ /* 0x0005e2000c101910 */
[----:B------:R-:W-:-:S04]  /*2810*/  LEA R22, P2, R60, UR10, 0x2 ;  /* 0x0000000a3c167c11 */ /* 0x000fc8000f8410ff */
[----:B------:R-:W-:Y:S02]  /*2820*/  LEA.HI.X R23, R60, UR11, R23, 0x2, P2 ;  /* 0x0000000b3c177c11 */ /* 0x000fe400090f1417 */
[----:B------:R-:W-:-:S13]  /*2830*/  ISETP.GT.AND P2, PT, R96, 0x8, P4 ;  /* 0x000000086000780c */ /* 0x000fda0002744270 */
[----:B--2---:R-:W-:Y:S05]  /*2840*/  @!P2 BRA `(.L_x_36) ;  /* 0x000000000004a947 */ /* 0x004fea0003800000 */
[----:B------:R2:W5:Y:S02]  /*2850*/  LDG.E.LTC128B R112, desc[UR16][R22.64+0x20] ;  /* 0x0000201016707981 */ /* 0x000564000c1e1920 */
.L_x_36:
[----:B------:R-:W-:Y:S05]  /*2860*/  BSYNC B1 ;  /* 0x0000000000017941 */ /* 0x000fea0003800000 */
.L_x_35:
[----:B-----5:R-:W-:Y:S01]  /*2870*/  FMUL R60, R112, R95 ;  /* 0x0000005f703c7220 */ /* 0x020fe20000400000 */
[C---:B------:R-:W-:Y:S01]  /*2880*/  IMAD.WIDE.U32 R132, R100.reuse, 0x7, R132 ;  /* 0x0000000764847825 */ /* 0x040fe200078e0084 */
[----:B------:R-:W-:Y:S01]  /*2890*/  ISETP.GT.AND P5, PT, R97, 0x10, PT ;  /* 0x000000106100780c */ /* 0x000fe20003fa4270 */
[----:B------:R-:W-:Y:S02]  /*28a0*/  BSSY B1, `(.L_x_37) ;  /* 0x00000af000017945 */ /* 0x000fe40003800000 */
[----:B------:R-:W-:Y:S01]  /*28b0*/  FFMA R63, R63, R94, R60 ;  /* 0x0000005e3f3f7223 */ /* 0x000fe2000000003c */
[----:B------:R-:W-:Y:S01]  /*28c0*/  IMAD.WIDE.U32 R134, R100, 0x7, R134 ;  /* 0x0000000764867825 */ /* 0x000fe200078e0086 */
[----:B------:R-:W-:-:S03]  /*28d0*/  LOP3.LUT R130, R130, 0xfffff7ff, RZ, 0xc0, !PT ;  /* 0xfffff7ff82827812 */ /* 0x000fc600078ec0ff */
[----:B------:R3:W-:Y:S01]  /*28e0*/  @P2 STG.E desc[UR16][R20.64+0x20], R63 ;  /* 0x0000203f14002986 */ /* 0x0007e2000c101910 */
[----:B------:R-:W-:-:S05]  /*28f0*/  IADD3 R123, P2, R102, R122, RZ ;  /* 0x0000007a667b7210 */ /* 0x000fca0007f5e0ff */
[----:B------:R-:W-:Y:S01]  /*2900*/  IMAD.X R60, R140, 0x1, R105, P2 ;  /* 0x000000018c3c7824 */ /* 0x000fe200010e0669 */
[C---:B------:R-:W-:Y:S02]  /*2910*/  LEA R122, P2, R123.reuse, UR10, 0x2 ;  /* 0x0000000a7b7a7c11 */ /* 0x040fe4000f8410ff */
[----:B------:R-:W-:Y:S02]  /*2920*/  @P5 LOP3.LUT R130, R130, 0x800, RZ, 0xfc, !PT ;  /* 0x0000080082825812 */ /* 0x000fe400078efcff */
[----:B------:R-:W-:Y:S02]  /*2930*/  LEA.HI.X R123, R123, UR11, R60, 0x2, P2 ;  /* 0x0000000b7b7b7c11 */ /* 0x000fe400090f143c */
[----:B------:R-:W-:-:S05]  /*2940*/  IADD3 R88, P2, R107, R138, RZ ;  /* 0x0000008a6b587210 */ /* 0x000fca0007f5e0ff */
[----:B------:R-:W-:Y:S01]  /*2950*/  IMAD.X R89, R109, 0x1, R17, P2 ;  /* 0x000000016d597824 */ /* 0x000fe200010e0611 */
[----:B------:R-:W-:-:S05]  /*2960*/  IADD3 R59, P2, R124, R102, RZ ;  /* 0x000000667c3b7210 */ /* 0x000fca0007f5e0ff */
[----:B------:R-:W-:Y:S01]  /*2970*/  IMAD.X R60, R125, 0x1, R105, P2 ;  /* 0x000000017d3c7824 */ /* 0x000fe200010e0669 */
[----:B------:R-:W-:-:S04]  /*2980*/  LEA R124, P2, R59, UR10, 0x2 ;  /* 0x0000000a3b7c7c11 */ /* 0x000fc8000f8410ff */
[----:B------:R-:W-:Y:S02]  /*2990*/  LEA.HI.X R125, R59, UR11, R60, 0x2, P2 ;  /* 0x0000000b3b7d7c11 */ /* 0x000fe400090f143c */
[----:B------:R-:W-:-:S04]  /*29a0*/  IADD3 R138, P2, R132, R100, RZ ;  /* 0x00000064848a7210 */ /* 0x000fc80007f5e0ff */
[----:B------:R-:W-:Y:S02]  /*29b0*/  IADD3.X R139, R101, R106, R133, P2, !PT ;  /* 0x0000006a658b7210 */ /* 0x000fe400017fe485 */
[-C--:B------:R-:W-:Y:S01]  /*29c0*/  IADD3 R140, P2, R134, R100.reuse, RZ ;  /* 0x00000064868c7210 */ /* 0x080fe20007f5e0ff */
[----:B------:R-:W-:-:S03]  /*29d0*/  IMAD.WIDE.U32 R60, R113, R100, R138 ;  /* 0x00000064713c7225 */ /* 0x000fc600078e008a */
[----:B------:R-:W-:Y:S01]  /*29e0*/  IADD3.X R141, R101, R106, R135, P2, !PT ;  /* 0x0000006a658d7210 */ /* 0x000fe200017fe487 */
[----:B------:R-:W-:Y:S01]  /*29f0*/  IMAD.WIDE.U32 R138, R100, 0x7, R138 ;  /* 0x00000007648a7825 */ /* 0x000fe200078e008a */
[----:B------:R-:W-:-:S03]  /*2a00*/  IADD3 R60, P2, R98, R60, RZ ;  /* 0x0000003c623c7210 */ /* 0x000fc60007f5e0ff */
[----:B---3--:R-:W-:Y:S01]  /*2a10*/  IMAD.WIDE.U32 R62, R113, R100, R140 ;  /* 0x00000064713e7225 */ /* 0x008fe200078e008c */
[----:B------:R-:W-:-:S03]  /*2a20*/  IADD3.X R61, R99, R115, R61, P2, !PT ;  /* 0x00000073633d7210 */ /* 0x000fc600017fe43d */
[----:B------:R-:W-:Y:S01]  /*2a30*/  IMAD.WIDE.U32 R140, R100, 0x7, R140 ;  /* 0x00000007648c7825 */ /* 0x000fe200078e008c */
[----:B------:R-:W-:-:S03]  /*2a40*/  IADD3 R132, P2, R98, R62, RZ ;  /* 0x0000003e62847210 */ /* 0x000fc60007f5e0ff */
[----:B------:R-:W-:Y:S01]  /*2a50*/  IMAD.WIDE.U32 R60, R5, UR8, R60 ;  /* 0x00000008053c7c25 */ /* 0x000fe2000f8e003c */
[----:B------:R-:W-:-:S03]  /*2a60*/  IADD3.X R133, R99, R115, R63, P2, !PT ;  /* 0x0000007363857210 */ /* 0x000fc600017fe43f */
[----:B------:R-:W-:Y:S01]  /*2a70*/  IMAD.IADD R59, R111, 0x1, R61 ;  /* 0x000000016f3b7824 */ /* 0x000fe200078e023d */
[----:B------:R-:W-:Y:S01]  /*2a80*/  LEA R62, P2, R60, UR10, 0x2 ;  /* 0x0000000a3c3e7c11 */ /* 0x000fe2000f8410ff */
[----:B------:R-:W-:-:S03]  /*2a90*/  IMAD.WIDE.U32 R132, R5, UR8, R132 ;  /* 0x0000000805847c25 */ /* 0x000fc6000f8e0084 */
[----:B------:R-:W-:Y:S01]  /*2aa0*/  LEA.HI.X R63, R60, UR11, R59, 0x2, P2 ;  /* 0x0000000b3c3f7c11 */ /* 0x000fe200090f143b */
[----:B------:R-:W-:Y:S01]  /*2ab0*/  IMAD.IADD R59, R111, 0x1, R133 ;  /* 0x000000016f3b7824 */ /* 0x000fe200078e0285 */
[----:B------:R-:W-:-:S04]  /*2ac0*/  LEA R60, P2, R132, UR10, 0x2 ;  /* 0x0000000a843c7c11 */ /* 0x000fc8000f8410ff */
[----:B------:R-:W-:Y:S02]  /*2ad0*/  LEA.HI.X R61, R132, UR11, R59, 0x2, P2 ;  /* 0x0000000b843d7c11 */ /* 0x000fe400090f143b */
[----:B------:R-:W-:-:S05]  /*2ae0*/  IADD3 R58, P2, R102, R58, RZ ;  /* 0x0000003a663a7210 */ /* 0x000fca0007f5e0ff */
[----:B------:R-:W-:Y:S01]  /*2af0*/  IMAD.X R59, R142, 0x1, R105, P2 ;  /* 0x000000018e3b7824 */ /* 0x000fe200010e0669 */
[----:B------:R-:W-:-:S04]  /*2b00*/  LEA R132, P2, R58, UR10, 0x2 ;  /* 0x0000000a3a847c11 */ /* 0x000fc8000f8410ff */
[----:B------:R-:W-:Y:S02]  /*2b10*/  LEA.HI.X R133, R58, UR11, R59, 0x2, P2 ;  /* 0x0000000b3a857c11 */ /* 0x000fe400090f143b */
        /* <DEDUP_REMOVED lines=11> */
[----:B------:R-:W-:Y:S01]  /*2bd0*/  IMAD.WIDE.U32 R58, R113, R100, R144 ;  /* 0x00000064713a7225 */ /* 0x000fe200078e0090 */
        /* <DEDUP_REMOVED lines=104> */
[----:B------:R-:W-:Y:S02]  /*3260*/  IADD3.X R137, R101, R106, R155, P2, !PT ;  /* 0x0000006a65897210 */ /* 0x000fe400017fe49b */
[----:B------:R-:W-:Y:S01]  /*3270*/  LEA R104, P2, R131, UR10, 0x2 ;  /* 0x0000000a83687c11 */ /* 0x000fe2000f8410ff */
[----:B------:R-:W-:-:S03]  /*3280*/  IMAD.WIDE.U32 R136, R113, R100, R136 ;  /* 0x0000006471887225 */ /* 0x000fc600078e0088 */
[----:B------:R-:W-:Y:S02]  /*3290*/  LEA.HI.X R105, R131, UR11, R108, 0x2, P2 ;  /* 0x0000000b83697c11 */ /* 0x000fe400090f146c */
[----:B------:R-:W-:-:S04]  /*32a0*/  IADD3 R100, P2, R98, R116, RZ ;  /* 0x0000007462647210 */ /* 0x000fc80007f5e0ff */
[----:B------:R-:W-:Y:S02]  /*32b0*/  IADD3.X R101, R99, R115, R117, P2, !PT ;  /* 0x0000007363657210 */ /* 0x000fe400017fe475 */
[----:B------:R-:W-:Y:S01]  /*32c0*/  IADD3 R114, P2, R98, R136, RZ ;  /* 0x0000008862727210 */ /* 0x000fe20007f5e0ff */
[----:B------:R-:W-:-:S03]  /*32d0*/  IMAD.WIDE.U32 R100, R5, UR8, R100 ;  /* 0x0000000805647c25 */ /* 0x000fc6000f8e0064 */
[----:B------:R-:W-:Y:S02]  /*32e0*/  IADD3.X R115, R99, R115, R137, P2, !PT ;  /* 0x0000007363737210 */ /* 0x000fe400017fe489 */
[----:B------:R-:W-:Y:S01]  /*32f0*/  LEA R98, P2, R100, UR10, 0x2 ;  /* 0x0000000a64627c11 */ /* 0x000fe2000f8410ff */
[----:B------:R-:W-:-:S04]  /*3300*/  IMAD.WIDE.U32 R114, R5, UR8, R114 ;  /* 0x0000000805727c25 */ /* 0x000fc8000f8e0072 */
[C---:B------:R-:W-:Y:S02]  /*3310*/  IMAD.IADD R5, R111.reuse, 0x1, R101 ;  /* 0x000000016f057824 */ /* 0x040fe400078e0265 */
[----:B------:R-:W-:-:S03]  /*3320*/  IMAD.IADD R111, R111, 0x1, R115 ;  /* 0x000000016f6f7824 */ /* 0x000fc600078e0273 */
[----:B------:R-:W-:Y:S02]  /*3330*/  LEA.HI.X R99, R100, UR11, R5, 0x2, P2 ;  /* 0x0000000b64637c11 */ /* 0x000fe400090f1405 */
[----:B------:R-:W-:-:S04]  /*3340*/  LEA R100, P2, R114, UR10, 0x2 ;  /* 0x0000000a72647c11 */ /* 0x000fc8000f8410ff */
[----:B------:R-:W-:Y:S02]  /*3350*/  LEA.HI.X R101, R114, UR11, R111, 0x2, P2 ;  /* 0x0000000b72657c11 */ /* 0x000fe400090f146f */
[----:B------:R-:W-:-:S13]  /*3360*/  ISETP.GT.AND P2, PT, R96, RZ, P5 ;  /* 0x000000ff6000720c */ /* 0x000fda0002f44270 */
[----:B------:R-:W-:Y:S05]  /*3370*/  @!P2 BRA `(.L_x_38) ;  /* 0x000000000004a947 */ /* 0x000fea0003800000 */
[----:B------:R3:W5:Y:S02]  /*3380*/  LDG.E.LTC128B R112, desc[UR16][R122.64] ;  /* 0x000000107a707981 */ /* 0x000764000c1e1920 */
.L_x_38:
[----:B------:R-:W-:Y:S05]  /*3390*/  BSYNC B1 ;  /* 0x0000000000017941 */ /* 0x000fea0003800000 */
.L_x_37:
[----:B-----5:R-:W-:Y:S01]  /*33a0*/  FMUL R5, R112, R95 ;  /* 0x0000005f70057220 */ /* 0x020fe20000400000 */
[----:B------:R-:W-:Y:S01]  /*33b0*/  ISETP.GT.AND P3, PT, R97, 0x11, PT ;  /* 0x000000116100780c */ /* 0x000fe20003f64270 */
[----:B------:R-:W-:Y:S01]  /*33c0*/  BSSY B1, `(.L_x_39) ;  /* 0x000000a000017945 */ /* 0x000fe20003800000 */
[----:B------:R-:W-:Y:S01]  /*33d0*/  LOP3.LUT R130, R130, 0xfffffbff, RZ, 0xc0, !PT ;  /* 0xfffffbff82827812 */ /* 0x000fe200078ec0ff */
[----:B------:R-:W-:-:S05]  /*33e0*/  FFMA R5, R64, R94, R5 ;  /* 0x0000005e40057223 */ /* 0x000fca0000000005 */
[----:B------:R4:W-:Y:S01]  /*33f0*/  @P2 STG.E desc[UR16][R88.64], R5 ;  /* 0x0000000558002986 */ /* 0x0009e2000c101910 */
[----:B------:R-:W-:-:S04]  /*3400*/  IADD3 R110, P2, R107, R20, RZ ;  /* 0x000000146b6e7210 */ /* 0x000fc80007f5e0ff */
[----:B------:R-:W-:Y:S01]  /*3410*/  @P3 LOP3.LUT R130, R130, 0x400, RZ, 0xfc, !PT ;  /* 0x0000040082823812 */ /* 0x000fe200078efcff */
[----:B------:R-:W-:Y:S01]  /*3420*/  IMAD.X R111, R109, 0x1, R21, P2 ;  /* 0x000000016d6f7824 */ /* 0x000fe200010e0615 */
[----:B------:R-:W-:-:S13]  /*3430*/  ISETP.GT.AND P2, PT, R96, RZ, P3 ;  /* 0x000000ff6000720c */ /* 0x000fda0001f44270 */
[----:B----4-:R-:W-:Y:S05]  /*3440*/  @!P2 BRA `(.L_x_40) ;  /* 0x000000000004a947 */ /* 0x010fea0003800000 */
[----:B------:R4:W5:Y:S02]  /*3450*/  LDG.E.LTC128B R112, desc[UR16][R124.64] ;  /* 0x000000107c707981 */ /* 0x000964000c1e1920 */
.L_x_40:
[----:B------:R-:W-:Y:S05]  /*3460*/  BSYNC B1 ;  /* 0x0000000000017941 */ /* 0x000fea0003800000 */
.L_x_39:
[----:B-----5:R-:W-:Y:S01]  /*3470*/  FMUL R64, R112, R95 ;  /* 0x0000005f70407220 */ /* 0x020fe20000400000 */
[----:B------:R-:W-:Y:S03]  /*3480*/  BSSY B1, `(.L_x_41) ;  /* 0x0000006000017945 */ /* 0x000fe60003800000 */
[----:B------:R-:W-:-:S05]  /*3490*/  FFMA R65, R65, R94, R64 ;  /* 0x0000005e41417223 */ /* 0x000fca0000000040 */
[----:B------:R0:W-:Y:S01]  /*34a0*/  @P2 STG.E desc[UR16][R110.64], R65 ;  /* 0x000000416e002986 */ /* 0x0001e2000c101910 */
[----:B------:R-:W-:-:S13]  /*34b0*/  ISETP.GT.AND P2, PT, R96, 0x8, P5 ;  /* 0x000000086000780c */ /* 0x000fda0002f44270 */
[----:B0-----:R-:W-:Y:S05]  /*34c0*/  @!P2 BRA `(.L_x_42) ;  /* 0x000000000004a947 */ /* 0x001fea0003800000 */
[----:B------:R0:W5:Y:S02]  /*34d0*/  LDG.E.LTC128B R112, desc[UR16][R62.64+0x20] ;  /* 0x000020103e707981 */ /* 0x000164000c1e1920 */
.L_x_42:
[----:B------:R-:W-:Y:S05]  /*34e0*/  BSYNC B1 ;  /* 0x0000000000017941 */ /* 0x000fea0003800000 */
.L_x_41:
[----:B-----5:R-:W-:Y:S01]  /*34f0*/  FMUL R5, R112, R95 ;  /* 0x0000005f70057220 */ /* 0x020fe20000400000 */
[----:B------:R-:W-:Y:S01]  /*3500*/  @P2 IMAD.MOV.U32 R64, RZ, RZ, R88 ;  /* 0x000000ffff402224 */ /* 0x000fe200078e0058 */
[----:B------:R-:W-:Y:S01]  /*3510*/  BSSY B1, `(.L_x_43) ;  /* 0x0000007000017945 */ /* 0x000fe20003800000 */
[----:B------:R-:W-:Y:S02]  /*3520*/  @P2 IMAD.MOV.U32 R65, RZ, RZ, R89 ;  /* 0x000000ffff412224 */ /* 0x000fe400078e0059 */
[----:B------:R-:W-:-:S05]  /*3530*/  FFMA R5, R66, R94, R5 ;  /* 0x0000005e42057223 */ /* 0x000fca0000000005 */
[----:B------:R0:W-:Y:S01]  /*3540*/  @P2 STG.E desc[UR16][R64.64+0x20], R5 ;  /* 0x0000200540002986 */ /* 0x0001e2000c101910 */
[----:B------:R-:W-:-:S13]  /*3550*/  ISETP.GT.AND P2, PT, R96, 0x8, P3 ;  /* 0x000000086000780c */ /* 0x000fda0001f44270 */
[----:B0-----:R-:W-:Y:S05]  /*3560*/  @!P2 BRA `(.L_x_44) ;  /* 0x000000000004a947 */ /* 0x001fea0003800000 */
[----:B------:R0:W5:Y:S02]  /*3570*/  LDG.E.LTC128B R112, desc[UR16][R60.64+0x20] ;  /* 0x000020103c707981 */ /* 0x000164000c1e1920 */
.L_x_44:
[----:B------:R-:W-:Y:S05]  /*3580*/  BSYNC B1 ;  /* 0x0000000000017941 */ /* 0x000fea0003800000 */
.L_x_43:
[----:B-----5:R-:W-:Y:S01]  /*3590*/  FMUL R64, R112, R95 ;  /* 0x0000005f70407220 */ /* 0x020fe20000400000 */
[----:B------:R-:W-:Y:S01]  /*35a0*/  @P2 IMAD.MOV.U32 R66, RZ, RZ, R110 ;  /* 0x000000ffff422224 */ /* 0x000fe200078e006e */
[----:B------:R-:W-:Y:S01]  /*35b0*/  ISETP.GT.AND P5, PT, R97, 0x18, PT ;  /* 0x000000186100780c */ /* 0x000fe20003fa4270 */
[----:B------:R-:W-:Y:S01]  /*35c0*/  BSSY B1, `(.L_x_45) ;  /* 0x000000a000017945 */ /* 0x000fe20003800000 */
[----:B------:R-:W-:Y:S01]  /*35d0*/  FFMA R5, R67, R94, R64 ;  /* 0x0000005e43057223 */ /* 0x000fe20000000040 */
[----:B------:R-:W-:Y:S01]  /*35e0*/  @P2 IMAD.MOV.U32 R67, RZ, RZ, R111 ;  /* 0x000000ffff432224 */ /* 0x000fe200078e006f */
[----:B------:R-:W-:-:S04]  /*35f0*/  P2R R108, PR, RZ, 0x20 ;  /* 0x00000020ff6c7803 */ /* 0x000fc80000000000 */
[----:B------:R0:W-:Y:S01]  /*3600*/  @P2 STG.E desc[UR16][R66.64+0x20], R5 ;  /* 0x0000200542002986 */ /* 0x0001e2000c101910 */
[----:B------:R-:W-:-:S05]  /*3610*/  IADD3 R64, P2, R88, R107, RZ ;  /* 0x0000006b58407210 */ /* 0x000fca0007f5e0ff */
[----:B------:R-:W-:Y:S01]  /*3620*/  IMAD.X R65, R89, 0x1, R109, P2 ;  /* 0x0000000159417824 */ /* 0x000fe200010e066d */
[----:B------:R-:W-:-:S13]  /*3630*/  ISETP.GT.AND P2, PT, R96, RZ, P5 ;  /* 0x000000ff6000720c */ /* 0x000fda0002f44270 */
[----:B0-----:R-:W-:Y:S05]  /*3640*/  @!P2 BRA `(.L_x_46) ;  /* 0x000000000004a947 */ /* 0x001fea0003800000 */
[----:B------:R0:W5:Y:S02]  /*3650*/  LDG.E.LTC128B R112, desc[UR16][R132.64] ;  /* 0x0000001084707981 */ /* 0x000164000c1e1920 */
.L_x_46:
[----:B------:R-:W-:Y:S05]  /*3660*/  BSYNC B1 ;  /* 0x0000000000017941 */ /* 0x000fea0003800000 */
.L_x_45:
[----:B-----5:R-:W-:Y:S01]  /*3670*/  FMUL R5, R112, R95 ;  /* 0x0000005f70057220 */ /* 0x020fe20000400000 */
[----:B------:R-:W-:Y:S01]  /*3680*/  ISETP.GT.AND P3, PT, R97, 0x19, PT ;  /* 0x000000196100780c */ /* 0x000fe20003f64270 */
[----:B------:R-:W-:Y:S02]  /*3690*/  BSSY B1, `(.L_x_47) ;  /* 0x0000009000017945 */ /* 0x000fe40003800000 */
[----:B------:R-:W-:Y:S01]  /*36a0*/  FFMA R5, R68, R94, R5 ;  /* 0x0000005e44057223 */ /* 0x000fe20000000005 */
[----:B------:R-:W-:-:S04]  /*36b0*/  P2R R131, PR, RZ, 0x8 ;  /* 0x00000008ff837803 */ /* 0x000fc80000000000 */
[----:B------:R0:W-:Y:S01]  /*36c0*/  @P2 STG.E desc[UR16][R64.64], R5 ;  /* 0x0000000540002986 */ /* 0x0001e2000c101910 */
[----:B------:R-:W-:-:S05]  /*36d0*/  IADD3 R66, P2, R110, R107, RZ ;  /* 0x0000006b6e427210 */ /* 0x000fca0007f5e0ff */
[----:B------:R-:W-:Y:S01]  /*36e0*/  IMAD.X R67, R111, 0x1, R109, P2 ;  /* 0x000000016f437824 */ /* 0x000fe200010e066d */
[----:B------:R-:W-:-:S13]  /*36f0*/  ISETP.GT.AND P2, PT, R96, RZ, P3 ;  /* 0x000000ff6000720c */ /* 0x000fda0001f44270 */
[----:B0-----:R-:W-:Y:S05]  /*3700*/  @!P2 BRA `(.L_x_48) ;  /* 0x000000000004a947 */ /* 0x001fea0003800000 */
[----:B------:R0:W5:Y:S02]  /*3710*/  LDG.E.LTC128B R112, desc[UR16][R134.64] ;  /* 0x0000001086707981 */ /* 0x000164000c1e1920 */
.L_x_48:
[----:B------:R-:W-:Y:S05]  /*3720*/  BSYNC B1 ;  /* 0x0000000000017941 */ /* 0x000fea0003800000 */
.L_x_47:
[----:B-----5:R-:W-:Y:S01]  /*3730*/  FMUL R68, R112, R95 ;  /* 0x0000005f70447220 */ /* 0x020fe20000400000 */
[----:B------:R-:W-:Y:S01]  /*3740*/  BSSY B1, `(.L_x_49) ;  /* 0x0000009000017945 */ /* 0x000fe20003800000 */
[----:B------:R-:W-:Y:S02]  /*3750*/  IMAD.MOV.U32 R106, RZ, RZ, R112 ;  /* 0x000000ffff6a7224 */ /* 0x000fe400078e0070 */
[----:B------:R-:W-:-:S05]  /*3760*/  FFMA R5, R69, R94, R68 ;  /* 0x0000005e45057223 */ /* 0x000fca0000000044 */
[----:B------:R0:W-:Y:S01]  /*3770*/  @P2 STG.E desc[UR16][R66.64], R5 ;  /* 0x0000000542002986 */ /* 0x0001e2000c101910 */
[----:B------:R-:W-:-:S05]  /*3780*/  IADD3 R68, P2, R88, R107, RZ ;  /* 0x0000006b58447210 */ /* 0x000fca0007f5e0ff */
[----:B------:R-:W-:Y:S01]  /*3790*/  IMAD.X R69, R89, 0x1, R109, P2 ;  /* 0x0000000159457824 */ /* 0x000fe200010e066d */
[----:B------:R-:W-:-:S13]  /*37a0*/  ISETP.GT.AND P2, PT, R96, 0x8, P5 ;  /* 0x000000086000780c */ /* 0x000fda0002f44270 */
[----:B0-----:R-:W-:Y:S05]  /*37b0*/  @!P2 BRA `(.L_x_50) ;  /* 0x000000000004a947 */ /* 0x001fea0003800000 */
[----:B------:R0:W5:Y:S02]  /*37c0*/  LDG.E.LTC128B R106, desc[UR16][R58.64+0x20] ;  /* 0x000020103a6a7981 */ /* 0x000164000c1e1920 */
.L_x_50:
[----:B------:R-:W-:Y:S05]  /*37d0*/  BSYNC B1 ;  /* 0x0000000000017941 */ /* 0x000fea0003800000 */
.L_x_49:
[----:B-----5:R-:W-:Y:S01]  /*37e0*/  FMUL R5, R106, R95 ;  /* 0x0000005f6a057220 */ /* 0x020fe20000400000 */
[----:B------:R-:W-:Y:S03]  /*37f0*/  BSSY B1, `(.L_x_51) ;  /* 0x0000008000017945 */ /* 0x000fe60003800000 */
[----:B------:R-:W-:-:S05]  /*3800*/  FFMA R5, R70, R94, R5 ;  /* 0x0000005e46057223 */ /* 0x000fca0000000005 */
[----:B------:R0:W-:Y:S01]  /*3810*/  @P2 STG.E desc[UR16][R68.64+0x20], R5 ;  /* 0x0000200544002986 */ /* 0x0001e2000c101910 */
[----:B------:R-:W-:-:S05]  /*3820*/  IADD3 R112, P2, R110, R107, RZ ;  /* 0x0000006b6e707210 */ /* 0x000fca0007f5e0ff */
[----:B------:R-:W-:Y:S01]  /*3830*/  IMAD.X R113, R111, 0x1, R109, P2 ;  /* 0x000000016f717824 */ /* 0x000fe200010e066d */
[----:B------:R-:W-:-:S13]  /*3840*/  ISETP.GT.AND P2, PT, R96, 0x8, P3 ;  /* 0x000000086000780c */ /* 0x000fda0001f44270 */
[----:B0-----:R-:W-:Y:S05]  /*3850*/  @!P2 BRA `(.L_x_52) ;  /* 0x000000000004a947 */ /* 0x001fea0003800000 */
[----:B------:R0:W5:Y:S02]  /*3860*/  LDG.E.LTC128B R106, desc[UR16][R56.64+0x20] ;  /* 0x00002010386a7981 */ /* 0x000164000c1e1920 */
.L_x_52:
[----:B------:R-:W-:Y:S05]  /*3870*/  BSYNC B1 ;  /* 0x0000000000017941 */ /* 0x000fea0003800000 */
.L_x_51:
        /* <DEDUP_REMOVED lines=11> */
.L_x_54:
[----:B------:R-:W-:Y:S05]  /*3930*/  BSYNC B1 ;  /* 0x0000000000017941 */ /* 0x000fea0003800000 */
.L_x_53:
        /* <DEDUP_REMOVED lines=11> */
.L_x_56:
[----:B------:R-:W-:Y:S05]  /*39f0*/  BSYNC B1 ;  /* 0x0000000000017941 */ /* 0x000fea0003800000 */
.L_x_55:
        /* <DEDUP_REMOVED lines=9> */
.L_x_58:
[----:B------:R-:W-:Y:S05]  /*3a90*/  BSYNC B1 ;  /* 0x0000000000017941 */ /* 0x000fea0003800000 */
.L_x_57:
        /* <DEDUP_REMOVED lines=9> */
.L_x_60:
[----:B------:R-:W-:Y:S05]  /*3b30*/  BSYNC B1 ;  /* 0x0000000000017941 */ /* 0x000fea0003800000 */
.L_x_59:
        /* <DEDUP_REMOVED lines=11> */
.L_x_62:
[----:B------:R-:W-:Y:S05]  /*3bf0*/  BSYNC B1 ;  /* 0x0000000000017941 */ /* 0x000fea0003800000 */
.L_x_61:
[----:B-----5:R-:W-:Y:S01]  /*3c00*/  FMUL R5, R106, R95 ;  /* 0x0000005f6a057220 */ /* 0x020fe20000400000 */
[----:B------:R-:W-:Y:S01]  /*3c10*/  ISETP.GT.AND P3, PT, R97, 0x29, PT ;  /* 0x000000296100780c */ /* 0x000fe20003f64270 */
[----:B------:R-:W-:Y:S02]  /*3c20*/  BSSY B1, `(.L_x_63) ;  /* 0x0000009000017945 */ /* 0x000fe40003800000 */
[----:B------:R-:W-:Y:S01]  /*3c30*/  FFMA R5, R76, R94, R5 ;  /* 0x0000005e4c057223 */ /* 0x000fe20000000005 */
[----:B------:R-:W-:-:S04]  /*3c40*/  P2R R135, PR, RZ, 0x8 ;  /* 0x00000008ff877803 */ /* 0x000fc80000000000 */
[----:B------:R0:W-:Y:S01]  /*3c50*/  @P2 STG.E desc[UR16][R74.64], R5 ;  /* 0x000000054a002986 */ /* 0x0001e2000c101910 */
[----:B---3--:R-:W-:-:S05]  /*3c60*/  IADD3 R122, P2, R114, R107, RZ ;  /* 0x0000006b727a7210 */ /* 0x008fca0007f5e0ff */
[----:B------:R-:W-:Y:S01]  /*3c70*/  IMAD.X R123, R115, 0x1, R109, P2 ;  /* 0x00000001737b7824 */ /* 0x000fe200010e066d */
[----:B------:R-:W-:-:S13]  /*3c80*/  ISETP.GT.AND P2, PT, R96, RZ, P3 ;  /* 0x000000ff6000720c */ /* 0x000fda0001f44270 */
[----:B0-----:R-:W-:Y:S05]  /*3c90*/  @!P2 BRA `(.L_x_64) ;  /* 0x000000000004a947 */ /* 0x001fea0003800000 */
[----:B------:R0:W5:Y:S02]  /*3ca0*/  LDG.E.LTC128B R106, desc[UR16][R144.64] ;  /* 0x00000010906a7981 */ /* 0x000164000c1e1920 */
.L_x_64:
[----:B------:R-:W-:Y:S05]  /*3cb0*/  BSYNC B1 ;  /* 0x0000000000017941 */ /* 0x000fea0003800000 */
.L_x_63:
[----:B-----5:R-:W-:Y:S01]  /*3cc0*/  FMUL R76, R106, R95 ;  /* 0x0000005f6a4c7220 */ /* 0x020fe20000400000 */
[----:B------:R-:W-:Y:S03]  /*3cd0*/  BSSY B1, `(.L_x_65) ;  /* 0x0000008000017945 */ /* 0x000fe60003800000 */
[----:B------:R-:W-:-:S05]  /*3ce0*/  FFMA R5, R77, R94, R76 ;  /* 0x0000005e4d057223 */ /* 0x000fca000000004c */
[----:B------:R3:W-:Y:S01]  /*3cf0*/  @P2 STG.E desc[UR16][R122.64], R5 ;  /* 0x000000057a002986 */ /* 0x0007e2000c101910 */
[----:B------:R-:W-:-:S05]  /*3d00*/  IADD3 R76, P2, R72, R107, RZ ;  /* 0x0000006b484c7210 */ /* 0x000fca0007f5e0ff */
[----:B------:R-:W-:Y:S01]  /*3d10*/  IMAD.X R77, R73, 0x1, R109, P2 ;  /* 0x00000001494d7824 */ /* 0x000fe200010e066d */
[----:B------:R-:W-:-:S13]  /*3d20*/  ISETP.GT.AND P2, PT, R96, 0x8, P5 ;  /* 0x000000086000780c */ /* 0x000fda0002f44270 */
[----:B---3--:R-:W-:Y:S05]  /*3d30*/  @!P2 BRA `(.L_x_66) ;  /* 0x000000000004a947 */ /* 0x008fea0003800000 */
[----:B------:R3:W5:Y:S02]  /*3d40*/  LDG.E.LTC128B R106, desc[UR16][R128.64+0x20] ;  /* 0x00002010806a7981 */ /* 0x000764000c1e1920 */
.L_x_66:
[----:B------:R-:W-:Y:S05]  /*3d50*/  BSYNC B1 ;  /* 0x0000000000017941 */ /* 0x000fea0003800000 */
.L_x_65:
[----:B-----5:R-:W-:Y:S01]  /*3d60*/  FMUL R5, R106, R95 ;  /* 0x0000005f6a057220 */ /* 0x020fe20000400000 */
[----:B------:R-:W-:Y:S03]  /*3d70*/  BSSY B1, `(.L_x_67) ;  /* 0x0000008000017945 */ /* 0x000fe60003800000 */
[----:B------:R-:W-:-:S05]  /*3d80*/  FFMA R5, R78, R94, R5 ;  /* 0x0000005e4e057223 */ /* 0x000fca0000000005 */
[----:B------:R0:W-:Y:S01]  /*3d90*/  @P2 STG.E desc[UR16][R76.64+0x20], R5 ;  /* 0x000020054c002986 */ /* 0x0001e2000c101910 */
[----:B----4-:R-:W-:-:S05]  /*3da0*/  IADD3 R124, P2, R116, R107, RZ ;  /* 0x0000006b747c7210 */ /* 0x010fca0007f5e0ff */
[----:B------:R-:W-:Y:S01]  /*3db0*/  IMAD.X R125, R117, 0x1, R109, P2 ;  /* 0x00000001757d7824 */ /* 0x000fe200010e066d */
[----:B------:R-:W-:-:S13]  /*3dc0*/  ISETP.GT.AND P2, PT, R96, 0x8, P3 ;  /* 0x000000086000780c */ /* 0x000fda0001f44270 */
[----:B0-----:R-:W-:Y:S05]  /*3dd0*/  @!P2 BRA `(.L_x_68) ;  /* 0x000000000004a947 */ /* 0x001fea0003800000 */
[----:B------:R0:W5:Y:S02]  /*3de0*/  LDG.E.LTC128B R106, desc[UR16][R126.64+0x20] ;  /* 0x000020107e6a7981 */ /* 0x000164000c1e1920 */
.L_x_68:
[----:B------:R-:W-:Y:S05]  /*3df0*/  BSYNC B1 ;  /* 0x0000000000017941 */ /* 0x000fea0003800000 */
.L_x_67:
        /* <DEDUP_REMOVED lines=9> */
[----:B----4-:R-:W-:Y:S05]  /*3e90*/  @!P2 BRA `(.L_x_70) ;  /* 0x000000000004a947 */ /* 0x010fea0003800000 */
[----:B------:R4:W5:Y:S02]  /*3ea0*/  LDG.E.LTC128B R106, desc[UR16][R118.64] ;  /* 0x00000010766a7981 */ /* 0x000964000c1e1920 */
.L_x_70:
[----:B------:R-:W-:Y:S05]  /*3eb0*/  BSYNC B1 ;  /* 0x0000000000017941 */ /* 0x000fea0003800000 */
.L_x_69:
[----:B-----5:R-:W-:Y:S01]  /*3ec0*/  FMUL R5, R106, R95 ;  /* 0x0000005f6a057220 */ /* 0x020fe20000400000 */
[----:B------:R-:W-:Y:S01]  /*3ed0*/  ISETP.GT.AND P6, PT, R97, 0x31, PT ;  /* 0x000000316100780c */ /* 0x000fe20003fc4270 */
[----:B------:R-:W-:Y:S02]  /*3ee0*/  BSSY B1, `(.L_x_71) ;  /* 0x0000009000017945 */ /* 0x000fe40003800000 */
[----:B------:R-:W-:-:S05]  /*3ef0*/  FFMA R5, R80, R94, R5 ;  /* 0x0000005e50057223 */ /* 0x000fca0000000005 */
[----:B------:R0:W-:Y:S01]  /*3f00*/  @P2 STG.E desc[UR16][R78.64], R5 ;  /* 0x000000054e002986 */ /* 0x0001e2000c101910 */
[----:B----4-:R-:W-:-:S05]  /*3f10*/  IADD3 R118, P2, R122, R107, RZ ;  /* 0x0000006b7a767210 */ /* 0x010fca0007f5e0ff */
[----:B------:R-:W-:Y:S01]  /*3f20*/  IMAD.X R119, R123, 0x1, R109, P2 ;  /* 0x000000017b777824 */ /* 0x000fe200010e066d */
[----:B------:R-:W-:Y:S02]  /*3f30*/  ISETP.GT.AND P2, PT, R96, RZ, P6 ;  /* 0x000000ff6000720c */ /* 0x000fe40003744270 */
[----:B0-----:R-:W-:-:S11]  /*3f40*/  P2R R5, PR, RZ, 0x40 ;  /* 0x00000040ff057803 */ /* 0x001fd60000000000 */
[----:B------:R-:W-:Y:S05]  /*3f50*/  @!P2 BRA `(.L_x_72) ;  /* 0x000000000004a947 */ /* 0x000fea0003800000 */
[----:B------:R0:W5:Y:S02]  /*3f60*/  LDG.E.LTC128B R106, desc[UR16][R120.64] ;  /* 0x00000010786a7981 */ /* 0x000164000c1e1920 */
.L_x_72:
[----:B------:R-:W-:Y:S05]  /*3f70*/  BSYNC B1 ;  /* 0x0000000000017941 */ /* 0x000fea0003800000 */
.L_x_71:
[----:B-----5:R-:W-:Y:S01]  /*3f80*/  FMUL R80, R106, R95 ;  /* 0x0000005f6a507220 */ /* 0x020fe20000400000 */
[----:B------:R-:W-:Y:S03]  /*3f90*/  BSSY B1, `(.L_x_73) ;  /* 0x0000008000017945 */ /* 0x000fe60003800000 */
[----:B------:R-:W-:-:S05]  /*3fa0*/  FFMA R5, R81, R94, R80 ;  /* 0x0000005e51057223 */ /* 0x000fca0000000050 */
[----:B------:R4:W-:Y:S01]  /*3fb0*/  @P2 STG.E desc[UR16][R118.64], R5 ;  /* 0x0000000576002986 */ /* 0x0009e2000c101910 */
[----:B------:R-:W-:-:S05]  /*3fc0*/  IADD3 R80, P2, R76, R107, RZ ;  /* 0x0000006b4c507210 */ /* 0x000fca0007f5e0ff */
[----:B------:R-:W-:Y:S01]  /*3fd0*/  IMAD.X R81, R77, 0x1, R109, P2 ;  /* 0x000000014d517824 */ /* 0x000fe200010e066d */
[----:B------:R-:W-:-:S13]  /*3fe0*/  ISETP.GT.AND P2, PT, R96, 0x8, P3 ;  /* 0x000000086000780c */ /* 0x000fda0001f44270 */
[----:B----4-:R-:W-:Y:S05]  /*3ff0*/  @!P2 BRA `(.L_x_74) ;  /* 0x000000000004a947 */ /* 0x010fea0003800000 */
[----:B------:R4:W5:Y:S02]  /*4000*/  LDG.E.LTC128B R106, desc[UR16][R146.64+0x20] ;  /* 0x00002010926a7981 */ /* 0x000964000c1e1920 */
.L_x_74:
[----:B------:R-:W-:Y:S05]  /*4010*/  BSYNC B1 ;  /* 0x0000000000017941 */ /* 0x000fea0003800000 */
.L_x_73:
[----:B-----5:R-:W-:Y:S01]  /*4020*/  FMUL R5, R106, R95 ;  /* 0x0000005f6a057220 */ /* 0x020fe20000400000 */
[----:B------:R-:W-:Y:S03]  /*4030*/  BSSY B1, `(.L_x_75) ;  /* 0x0000008000017945 */ /* 0x000fe60003800000 */
[----:B------:R-:W-:-:S05]  /*4040*/  FFMA R5, R82, R94, R5 ;  /* 0x0000005e52057223 */ /* 0x000fca0000000005 */
[----:B------:R1:W-:Y:S01]  /*4050*/  @P2 STG.E desc[UR16][R80.64+0x20], R5 ;  /* 0x0000200550002986 */ /* 0x0003e2000c101910 */
[----:B0-----:R-:W-:-:S05]  /*4060*/  IADD3 R120, P2, R124, R107, RZ ;  /* 0x0000006b7c787210 */ /* 0x001fca0007f5e0ff */
[----:B------:R-:W-:Y:S01]  /*4070*/  IMAD.X R121, R125, 0x1, R109, P2 ;  /* 0x000000017d797824 */ /* 0x000fe200010e066d */
[----:B------:R-:W-:-:S13]  /*4080*/  ISETP.GT.AND P2, PT, R96, 0x8, P6 ;  /* 0x000000086000780c */ /* 0x000fda0003744270 */
[----:B-1----:R-:W-:Y:S05]  /*4090*/  @!P2 BRA `(.L_x_76) ;  /* 0x000000000004a947 */ /* 0x002fea0003800000 */
[----:B------:R0:W5:Y:S02]  /*40a0*/  LDG.E.LTC128B R106, desc[UR16][R148.64+0x20] ;  /* 0x00002010946a7981 */ /* 0x000164000c1e1920 */
.L_x_76:
[----:B------:R-:W-:Y:S05]  /*40b0*/  BSYNC B1 ;  /* 0x0000000000017941 */ /* 0x000fea0003800000 */
.L_x_75:
[----:B-----5:R-:W-:Y:S01]  /*40c0*/  FMUL R82, R106, R95 ;  /* 0x0000005f6a527220 */ /* 0x020fe20000400000 */
[----:B------:R-:W-:Y:S01]  /*40d0*/  ISETP.GT.AND P3, PT, R97, 0x38, PT ;  /* 0x000000386100780c */ /* 0x000fe20003f64270 */
[----:B------:R-:W-:Y:S02]  /*40e0*/  BSSY B1, `(.L_x_77) ;  /* 0x0000008000017945 */ /* 0x000fe40003800000 */
[----:B------:R-:W-:-:S05]  /*40f0*/  FFMA R5, R83, R94, R82 ;  /* 0x0000005e53057223 */ /* 0x000fca0000000052 */
[----:B------:R1:W-:Y:S01]  /*4100*/  @P2 STG.E desc[UR16][R120.64+0x20], R5 ;  /* 0x0000200578002986 */ /* 0x0003e2000c101910 */
[----:B------:R-:W-:-:S05]  /*4110*/  IADD3 R82, P2, R78, R107, RZ ;  /* 0x0000006b4e527210 */ /* 0x000fca0007f5e0ff */
[----:B------:R-:W-:Y:S01]  /*4120*/  IMAD.X R83, R79, 0x1, R109, P2 ;  /* 0x000000014f537824 */ /* 0x000fe200010e066d */
[----:B------:R-:W-:-:S13]  /*4130*/  ISETP.GT.AND P2, PT, R96, RZ, P3 ;  /* 0x000000ff6000720c */ /* 0x000fda0001f44270 */
[----:B-1----:R-:W-:Y:S05]  /*4140*/  @!P2 BRA `(.L_x_78) ;  /* 0x000000000004a947 */ /* 0x002fea0003800000 */
[----:B------:R1:W5:Y:S02]  /*4150*/  LDG.E.LTC128B R106, desc[UR16][R102.64] ;  /* 0x00000010666a7981 */ /* 0x000364000c1e1920 */
.L_x_78:
[----:B------:R-:W-:Y:S05]  /*4160*/  BSYNC B1 ;  /* 0x0000000000017941 */ /* 0x000fea0003800000 */
.L_x_77:
[----:B-----5:R-:W-:Y:S01]  /*4170*/  FMUL R5, R106, R95 ;  /* 0x0000005f6a057220 */ /* 0x020fe20000400000 */
[----:B------:R-:W-:Y:S03]  /*4180*/  BSSY B1, `(.L_x_79) ;  /* 0x0000009000017945 */ /* 0x000fe60003800000 */
[----:B------:R-:W-:-:S05]  /*4190*/  FFMA R5, R84, R94, R5 ;  /* 0x0000005e54057223 */ /* 0x000fca0000000005 */
[----:B------:R0:W-:Y:S01]  /*41a0*/  @P2 STG.E desc[UR16][R82.64], R5 ;  /* 0x0000000552002986 */ /* 0x0001e2000c101910 */
[----:B-1----:R-:W-:-:S05]  /*41b0*/  IADD3 R102, P2, R118, R107, RZ ;  /* 0x0000006b76667210 */ /* 0x002fca0007f5e0ff */
[----:B------:R-:W-:Y:S01]  /*41c0*/  IMAD.X R103, R119, 0x1, R109, P2 ;  /* 0x0000000177677824 */ /* 0x000fe200010e066d */
[----:B------:R-:W-:-:S04]  /*41d0*/  ISETP.GT.AND P2, PT, R97, 0x39, PT ;  /* 0x000000396100780c */ /* 0x000fc80003f44270 */
[----:B------:R-:W-:-:S13]  /*41e0*/  ISETP.GT.AND P5, PT, R96, RZ, P2 ;  /* 0x000000ff6000720c */ /* 0x000fda00017a4270 */
[----:B0-----:R-:W-:Y:S05]  /*41f0*/  @!P5 BRA `(.L_x_80) ;  /* 0x000000000004d947 */ /* 0x001fea0003800000 */
[----:B------:R0:W5:Y:S02]  /*4200*/  LDG.E.LTC128B R106, desc[UR16][R104.64] ;  /* 0x00000010686a7981 */ /* 0x000164000c1e1920 */
.L_x_80:
[----:B------:R-:W-:Y:S05]  /*4210*/  BSYNC B1 ;  /* 0x0000000000017941 */ /* 0x000fea0003800000 */
.L_x_79:
[----:B-----5:R-:W-:Y:S01]  /*4220*/  FMUL R84, R106, R95 ;  /* 0x0000005f6a547220 */ /* 0x020fe20000400000 */
[----:B------:R-:W-:Y:S03]  /*4230*/  BSSY B1, `(.L_x_81) ;  /* 0x000000a000017945 */ /* 0x000fe60003800000 */
[----:B------:R-:W-:-:S05]  /*4240*/  FFMA R5, R85, R94, R84 ;  /* 0x0000005e55057223 */ /* 0x000fca0000000054 */
[----:B------:R1:W-:Y:S01]  /*4250*/  @P5 STG.E desc[UR16][R102.64], R5 ;  /* 0x0000000566005986 */ /* 0x0003e2000c101910 */
[----:B------:R-:W-:-:S05]  /*4260*/  IADD3 R84, P5, R120, R107, RZ ;  /* 0x0000006b78547210 */ /* 0x000fca0007fbe0ff */
[----:B------:R-:W-:Y:S01]  /*4270*/  IMAD.X R85, R121, 0x1, R109, P5 ;  /* 0x0000000179557824 */ /* 0x000fe200028e066d */
[----:B0-----:R-:W-:-:S05]  /*4280*/  IADD3 R104, P5, R80, R107, RZ ;  /* 0x0000006b50687210 */ /* 0x001fca0007fbe0ff */
[----:B------:R-:W-:Y:S01]  /*4290*/  IMAD.X R105, R81, 0x1, R109, P5 ;  /* 0x0000000151697824 */ /* 0x000fe200028e066d */
[----:B------:R-:W-:-:S13]  /*42a0*/  ISETP.GT.AND P5, PT, R96, 0x8, P3 ;  /* 0x000000086000780c */ /* 0x000fda0001fa4270 */
[----:B-1----:R-:W-:Y:S05]  /*42b0*/  @!P5 BRA `(.L_x_82) ;  /* 0x000000000004d947 */ /* 0x002fea0003800000 */
[----:B------:R0:W5:Y:S02]  /*42c0*/  LDG.E.LTC128B R106, desc[UR16][R98.64+0x20] ;  /* 0x00002010626a7981 */ /* 0x000164000c1e1920 */
.L_x_82:
[----:B------:R-:W-:Y:S05]  /*42d0*/  BSYNC B1 ;  /* 0x0000000000017941 */ /* 0x000fea0003800000 */
.L_x_81:
[----:B-----5:R-:W-:Y:S01]  /*42e0*/  FMUL R5, R106, R95 ;  /* 0x0000005f6a057220 */ /* 0x020fe20000400000 */
[----:B------:R-:W-:Y:S03]  /*42f0*/  BSSY B1, `(.L_x_83) ;  /* 0x0000006000017945 */ /* 0x000fe60003800000 */
[----:B------:R-:W-:-:S05]  /*4300*/  FFMA R5, R86, R94, R5 ;  /* 0x0000005e56057223 */ /* 0x000fca0000000005 */
[----:B------:R1:W-:Y:S01]  /*4310*/  @P5 STG.E desc[UR16][R104.64+0x20], R5 ;  /* 0x0000200568005986 */ /* 0x0003e2000c101910 */
[----:B------:R-:W-:-:S13]  /*4320*/  ISETP.GT.AND P5, PT, R96, 0x8, P2 ;  /* 0x000000086000780c */ /* 0x000fda00017a4270 */
[----:B-1----:R-:W-:Y:S05]  /*4330*/  @!P5 BRA `(.L_x_84) ;  /* 0x000000000004d947 */ /* 0x002fea0003800000 */
[----:B------:R1:W5:Y:S02]  /*4340*/  LDG.E.LTC128B R106, desc[UR16][R100.64+0x20] ;  /* 0x00002010646a7981 */ /* 0x000364000c1e1920 */
.L_x_84:
[----:B------:R-:W-:Y:S05]  /*4350*/  BSYNC B1 ;  /* 0x0000000000017941 */ /* 0x000fea0003800000 */
.L_x_83:
[----:B-----5:R-:W-:Y:S01]  /*4360*/  FMUL R86, R106, R95 ;  /* 0x0000005f6a567220 */ /* 0x020fe20000400000 */
[----:B------:R-:W-:Y:S03]  /*4370*/  BSSY B1, `(.L_x_85) ;  /* 0x0000006000017945 */ /* 0x000fe60003800000 */
[----:B------:R-:W-:-:S05]  /*4380*/  FFMA R87, R87, R94, R86 ;  /* 0x0000005e57577223 */ /* 0x000fca0000000056 */
[----:B------:R0:W-:Y:S01]  /*4390*/  @P5 STG.E desc[UR16][R84.64+0x20], R87 ;  /* 0x0000205754005986 */ /* 0x0001e2000c101910 */
[----:B------:R-:W-:-:S13]  /*43a0*/  ISETP.GT.AND P5, PT, R96, 0x80, P1 ;  /* 0x000000806000780c */ /* 0x000fda0000fa4270 */
[----:B0-----:R-:W-:Y:S05]  /*43b0*/  @!P5 BRA `(.L_x_86) ;  /* 0x000000000004d947 */ /* 0x001fea0003800000 */
[----:B------:R0:W5:Y:S02]  /*43c0*/  LDG.E.LTC128B R106, desc[UR16][R8.64+0x200] ;  /* 0x00020010086a7981 */ /* 0x000164000c1e1920 */
.L_x_86:
[----:B------:R-:W-:Y:S05]  /*43d0*/  BSYNC B1 ;  /* 0x0000000000017941 */ /* 0x000fea0003800000 */
.L_x_85:
[----:B-----5:R-:W-:Y:S01]  /*43e0*/  FMUL R5, R106, R95 ;  /* 0x0000005f6a057220 */ /* 0x020fe20000400000 */
[----:B------:R-:W-:Y:S03]  /*43f0*/  BSSY B1, `(.L_x_87) ;  /* 0x0000007000017945 */ /* 0x000fe60003800000 */
[----:B------:R-:W-:-:S05]  /*4400*/  FFMA R5, R24, R94, R5 ;  /* 0x0000005e18057223 */ /* 0x000fca0000000005 */
[----:B------:R0:W-:Y:S01]  /*4410*/  @P5 STG.E desc[UR16][R12.64+0x200], R5 ;  /* 0x000200050c005986 */ /* 0x0001e2000c101910 */
[----:B------:R-:W-:-:S04]  /*4420*/  LOP3.LUT P5, RZ, R130, 0x2, RZ, 0xc0, !PT ;  /* 0x0000000282ff7812 */ /* 0x000fc800078ac0ff */
[----:B------:R-:W-:-:S13]  /*4430*/  ISETP.GT.AND P5, PT, R96, 0x80, P5 ;  /* 0x000000806000780c */ /* 0x000fda0002fa4270 */
[----:B0-----:R-:W-:Y:S05]  /*4440*/  @!P5 BRA `(.L_x_88) ;  /* 0x000000000004d947 */ /* 0x001fea0003800000 */
[----:B------:R0:W5:Y:S02]  /*4450*/  LDG.E.LTC128B R106, desc[UR16][R14.64+0x200] ;  /* 0x000200100e6a7981 */ /* 0x000164000c1e1920 */
.L_x_88:
[----:B------:R-:W-:Y:S05]  /*4460*/  BSYNC B1 ;  /* 0x0000000000017941 */ /* 0x000fea0003800000 */
.L_x_87:
[----:B-----5:R-:W-:Y:S01]  /*4470*/  FMUL R24, R106, R95 ;  /* 0x0000005f6a187220 */ /* 0x020fe20000400000 */
[----:B------:R-:W-:Y:S01]  /*4480*/  ISETP.GT.AND P1, PT, R96, 0x88, P1 ;  /* 0x000000886000780c */ /* 0x000fe20000f24270 */
[----:B------:R-:W-:Y:S02]  /*4490*/  BSSY B1, `(.L_x_89) ;  /* 0x0000005000017945 */ /* 0x000fe40003800000 */
[----:B------:R-:W-:-:S05]  /*44a0*/  FFMA R25, R25, R94, R24 ;  /* 0x0000005e19197223 */ /* 0x000fca0000000018 */
[----:B------:R0:W-:Y:S05]  /*44b0*/  @P5 STG.E desc[UR16][R10.64+0x200], R25 ;  /* 0x000200190a005986 */ /* 0x0001ea000c101910 */
[----:B------:R-:W-:Y:S05]  /*44c0*/  @!P1 BRA `(.L_x_90) ;  /* 0x0000000000049947 */ /* 0x000fea0003800000 */
[----:B------:R0:W5:Y:S02]  /*44d0*/  LDG.E.LTC128B R106, desc[UR16][R8.64+0x220] ;  /* 0x00022010086a7981 */ /* 0x000164000c1e1920 */
.L_x_90:
[----:B------:R-:W-:Y:S05]  /*44e0*/  BSYNC B1 ;  /* 0x0000000000017941 */ /* 0x000fea0003800000 */
.L_x_89:
[----:B-----5:R-:W-:Y:S01]  /*44f0*/  FMUL R5, R106, R95 ;  /* 0x0000005f6a057220 */ /* 0x020fe20000400000 */
[----:B------:R-:W-:Y:S01]  /*4500*/  LOP3.LUT P5, RZ, R130, 0x2, RZ, 0xc0, !PT ;  /* 0x0000000282ff7812 */ /* 0x000fe200078ac0ff */
[----:B------:R-:W-:Y:S02]  /*4510*/  BSSY B1, `(.L_x_91) ;  /* 0x0000006000017945 */ /* 0x000fe40003800000 */
[----:B------:R-:W-:-:S05]  /*4520*/  FFMA R5, R26, R94, R5 ;  /* 0x0000005e1a057223 */ /* 0x000fca0000000005 */
[----:B------:R0:W-:Y:S01]  /*4530*/  @P1 STG.E desc[UR16][R12.64+0x220], R5 ;  /* 0x000220050c001986 */ /* 0x0001e2000c101910 */
[----:B------:R-:W-:-:S13]  /*4540*/  ISETP.GT.AND P1, PT, R96, 0x88, P5 ;  /* 0x000000886000780c */ /* 0x000fda0002f24270 */
[----:B0-----:R-:W-:Y:S05]  /*4550*/  @!P1 BRA `(.L_x_92) ;  /* 0x0000000000049947 */ /* 0x001fea0003800000 */
[----:B------:R0:W5:Y:S02]  /*4560*/  LDG.E.LTC128B R106, desc[UR16][R14.64+0x220] ;  /* 0x000220100e6a7981 */ /* 0x000164000c1e1920 */
.L_x_92:
[----:B------:R-:W-:Y:S05]  /*4570*/  BSYNC B1 ;  /* 0x0000000000017941 */ /* 0x000fea0003800000 */
.L_x_91:
        /* <DEDUP_REMOVED lines=8> */
.L_x_94:
[----:B------:R-:W-:Y:S05]  /*4600*/  BSYNC B1 ;  /* 0x0000000000017941 */ /* 0x000fea0003800000 */
.L_x_93:
[----:B-----5:R-:W-:Y:S01]  /*4610*/  FMUL R5, R106, R95 ;  /* 0x0000005f6a057220 */ /* 0x020fe20000400000 */
[----:B------:R-:W-:Y:S03]  /*4620*/  BSSY B1, `(.L_x_95) ;  /* 0x0000006000017945 */ /* 0x000fe60003800000 */
[----:B------:R-:W-:-:S05]  /*4630*/  FFMA R5, R28, R94, R5 ;  /* 0x0000005e1c057223 */ /* 0x000fca0000000005 */
[----:B------:R0:W-:Y:S01]  /*4640*/  @P1 STG.E desc[UR16][R16.64+0x200], R5 ;  /* 0x0002000510001986 */ /* 0x0001e2000c101910 */
[----:B------:R-:W-:-:S13]  /*4650*/  ISETP.GT.AND P1, PT, R96, 0x80, P4 ;  /* 0x000000806000780c */ /* 0x000fda0002724270 */
[----:B0-----:R-:W-:Y:S05]  /*4660*/  @!P1 BRA `(.L_x_96) ;  /* 0x0000000000049947 */ /* 0x001fea0003800000 */
[----:B------:R0:W5:Y:S02]  /*4670*/  LDG.E.LTC128B R106, desc[UR16][R22.64+0x200] ;  /* 0x00020010166a7981 */ /* 0x000164000c1e1920 */
.L_x_96:
[----:B------:R-:W-:Y:S05]  /*4680*/  BSYNC B1 ;  /* 0x0000000000017941 */ /* 0x000fea0003800000 */
.L_x_95:
[----:B-----5:R-:W-:Y:S01]  /*4690*/  FMUL R8, R106, R95 ;  /* 0x0000005f6a087220 */ /* 0x020fe20000400000 */
[----:B------:R-:W-:Y:S03]  /*46a0*/  BSSY B1, `(.L_x_97) ;  /* 0x0000006000017945 */ /* 0x000fe60003800000 */
[----:B------:R-:W-:-:S05]  /*46b0*/  FFMA R29, R29, R94, R8 ;  /* 0x0000005e1d1d7223 */ /* 0x000fca0000000008 */
[----:B------:R0:W-:Y:S01]  /*46c0*/  @P1 STG.E desc[UR16][R20.64+0x200], R29 ;  /* 0x0002001d14001986 */ /* 0x0001e2000c101910 */
[----:B------:R-:W-:-:S13]  /*46d0*/  ISETP.GT.AND P1, PT, R96, 0x88, P5 ;  /* 0x000000886000780c */ /* 0x000fda0002f24270 */
[----:B0-----:R-:W-:Y:S05]  /*46e0*/  @!P1 BRA `(.L_x_98) ;  /* 0x0000000000049947 */ /* 0x001fea0003800000 */
[----:B------:R0:W5:Y:S02]  /*46f0*/  LDG.E.LTC128B R106, desc[UR16][R18.64+0x220] ;  /* 0x00022010126a7981 */ /* 0x000164000c1e1920 */
.L_x_98:
[----:B------:R-:W-:Y:S05]  /*4700*/  BSYNC B1 ;  /* 0x0000000000017941 */ /* 0x000fea0003800000 */
.L_x_97:
[----:B-----5:R-:W-:Y:S01]  /*4710*/  FMUL R5, R106, R95 ;  /* 0x0000005f6a057220 */ /* 0x020fe20000400000 */
[----:B------:R-:W-:Y:S01]  /*4720*/  ISETP.GT.AND P4, PT, R96, 0x88, P4 ;  /* 0x000000886000780c */ /* 0x000fe20002784270 */
[----:B------:R-:W-:Y:S02]  /*4730*/  BSSY B1, `(.L_x_99) ;  /* 0x0000005000017945 */ /* 0x000fe40003800000 */
[----:B------:R-:W-:-:S05]  /*4740*/  FFMA R5, R30, R94, R5 ;  /* 0x0000005e1e057223 */ /* 0x000fca0000000005 */
[----:B------:R0:W-:Y:S05]  /*4750*/  @P1 STG.E desc[UR16][R16.64+0x220], R5 ;  /* 0x0002200510001986 */ /* 0x0001ea000c101910 */
[----:B------:R-:W-:Y:S05]  /*4760*/  @!P4 BRA `(.L_x_100) ;  /* 0x000000000004c947 */ /* 0x000fea0003800000 */
[----:B------:R0:W5:Y:S02]  /*4770*/  LDG.E.LTC128B R106, desc[UR16][R22.64+0x220] ;  /* 0x00022010166a7981 */ /* 0x000164000c1e1920 */
.L_x_100:
[----:B------:R-:W-:Y:S05]  /*4780*/  BSYNC B1 ;  /* 0x0000000000017941 */ /* 0x000fea0003800000 */
.L_x_99:
[----:B-----5:R-:W-:Y:S01]  /*4790*/  FMUL R8, R106, R95 ;  /* 0x0000005f6a087220 */ /* 0x020fe20000400000 */
[----:B------:R-:W-:Y:S01]  /*47a0*/  LOP3.LUT P5, RZ, R130, 0x800, RZ, 0xc0, !PT ;  /* 0x0000080082ff7812 */ /* 0x000fe200078ac0ff */
[----:B------:R-:W-:Y:S02]  /*47b0*/  BSSY B1, `(.L_x_101) ;  /* 0x0000006000017945 */ /* 0x000fe40003800000 */
[----:B------:R-:W-:Y:S01]  /*47c0*/  FFMA R31, R31, R94, R8 ;  /* 0x0000005e1f1f7223 */ /* 0x000fe20000000008 */
[----:B------:R-:W-:-:S04]  /*47d0*/  ISETP.GT.AND P1, PT, R96, 0x80, P5 ;  /* 0x000000806000780c */ /* 0x000fc80002f24270 */
[----:B------:R0:W-:Y:S09]  /*47e0*/  @P4 STG.E desc[UR16][R20.64+0x220], R31 ;  /* 0x0002201f14004986 */ /* 0x0001f2000c101910 */
[----:B------:R-:W-:Y:S05]  /*47f0*/  @!P1 BRA `(.L_x_102) ;  /* 0x0000000000049947 */ /* 0x000fea0003800000 */
[----:B------:R0:W5:Y:S02]  /*4800*/  LDG.E.LTC128B R106, desc[UR16][R62.64+0x200] ;  /* 0x000200103e6a7981 */ /* 0x000164000c1e1920 */
.L_x_102:
[----:B------:R-:W-:Y:S05]  /*4810*/  BSYNC B1 ;  /* 0x0000000000017941 */ /* 0x000fea0003800000 */
.L_x_101:
[----:B0----5:R-:W-:Y:S01]  /*4820*/  FMUL R5, R106, R95 ;  /* 0x0000005f6a057220 */ /* 0x021fe20000400000 */
[----:B------:R-:W-:Y:S01]  /*4830*/  @P1 IMAD.MOV.U32 R8, RZ, RZ, R88 ;  /* 0x000000ffff081224 */ /* 0x000fe200078e0058 */
[----:B------:R-:W-:Y:S01]  /*4840*/  LOP3.LUT P4, RZ, R130, 0x400, RZ, 0xc0, !PT ;  /* 0x0000040082ff7812 */ /* 0x000fe2000788c0ff */
[----:B------:R-:W-:Y:S02]  /*4850*/  @P1 IMAD.MOV.U32 R9, RZ, RZ, R89 ;  /* 0x000000ffff091224 */ /* 0x000fe400078e0059 */
[----:B------:R-:W-:Y:S01]  /*4860*/  FFMA R5, R32, R94, R5 ;  /* 0x0000005e20057223 */ /* 0x000fe20000000005 */
[----:B------:R-:W-:Y:S04]  /*4870*/  BSSY B1, `(.L_x_103) ;  /* 0x0000005000017945 */ /* 0x000fe80003800000 */
[----:B------:R0:W-:Y:S01]  /*4880*/  @P1 STG.E desc[UR16][R8.64+0x200], R5 ;  /* 0x0002000508001986 */ /* 0x0001e2000c101910 */
[----:B------:R-:W-:-:S13]  /*4890*/  ISETP.GT.AND P1, PT, R96, 0x80, P4 ;  /* 0x000000806000780c */ /* 0x000fda0002724270 */
[----:B0-----:R-:W-:Y:S05]  /*48a0*/  @!P1 BRA `(.L_x_104) ;  /* 0x0000000000049947 */ /* 0x001fea0003800000 */
[----:B------:R0:W5:Y:S02]  /*48b0*/  LDG.E.LTC128B R106, desc[UR16][R60.64+0x200] ;  /* 0x000200103c6a7981 */ /* 0x000164000c1e1920 */
.L_x_104:
[----:B------:R-:W-:Y:S05]  /*48c0*/  BSYNC B1 ;  /* 0x0000000000017941 */ /* 0x000fea0003800000 */
.L_x_103:
[----:B-----5:R-:W-:Y:S01]  /*48d0*/  FMUL R8, R106, R95 ;  /* 0x0000005f6a087220 */ /* 0x020fe20000400000 */
[----:B------:R-:W-:Y:S01]  /*48e0*/  @P1 IMAD.MOV.U32 R9, RZ, RZ, R111 ;  /* 0x000000ffff091224 */ /* 0x000fe200078e006f */
[----:B------:R-:W-:Y:S02]  /*48f0*/  BSSY B1, `(.L_x_105) ;  /* 0x0000007000017945 */ /* 0x000fe40003800000 */
[----:B------:R-:W-:Y:S01]  /*4900*/  FFMA R33, R33, R94, R8 ;  /* 0x0000005e21217223 */ /* 0x000fe20000000008 */
[----:B------:R-:W-:-:S05]  /*4910*/  @P1 IMAD.MOV.U32 R8, RZ, RZ, R110 ;  /* 0x000000ffff081224 */ /* 0x000fca00078e006e */
[----:B------:R0:W-:Y:S01]  /*4920*/  @P1 STG.E desc[UR16][R8.64+0x200], R33 ;  /* 0x0002002108001986 */ /* 0x0001e2000c101910 */
[----:B------:R-:W-:-:S13]  /*4930*/  ISETP.GT.AND P1, PT, R96, 0x88, P5 ;  /* 0x000000886000780c */ /* 0x000fda0002f24270 */
[----:B0-----:R-:W-:Y:S05]  /*4940*/  @!P1 BRA `(.L_x_106) ;  /* 0x0000000000049947 */ /* 0x001fea0003800000 */
[----:B------:R0:W5:Y:S02]  /*4950*/  LDG.E.LTC128B R106, desc[UR16][R62.64+0x220] ;  /* 0x000220103e6a7981 */ /* 0x000164000c1e1920 */
.L_x_106:
[----:B------:R-:W-:Y:S05]  /*4960*/  BSYNC B1 ;  /* 0x0000000000017941 */ /* 0x000fea0003800000 */
.L_x_105:
[----:B-----5:R-:W-:Y:S01]  /*4970*/  FMUL R5, R106, R95 ;  /* 0x0000005f6a057220 */ /* 0x020fe20000400000 */
[----:B------:R-:W-:Y:S03]  /*4980*/  BSSY B1, `(.L_x_107) ;  /* 0x0000006000017945 */ /* 0x000fe60003800000 */
[----:B------:R-:W-:-:S05]  /*4990*/  FFMA R5, R34, R94, R5 ;  /* 0x0000005e22057223 */ /* 0x000fca0000000005 */
[----:B------:R0:W-:Y:S01]  /*49a0*/  @P1 STG.E desc[UR16][R88.64+0x220], R5 ;  /* 0x0002200558001986 */ /* 0x0001e2000c101910 */
[----:B------:R-:W-:-:S13]  /*49b0*/  ISETP.GT.AND P1, PT, R96, 0x88, P4 ;  /* 0x000000886000780c */ /* 0x000fda0002724270 */
[----:B0-----:R-:W-:Y:S05]  /*49c0*/  @!P1 BRA `(.L_x_108) ;  /* 0x0000000000049947 */ /* 0x001fea0003800000 */
[----:B------:R0:W5:Y:S02]  /*49d0*/  LDG.E.LTC128B R106, desc[UR16][R60.64+0x220] ;  /* 0x000220103c6a7981 */ /* 0x000164000c1e1920 */
.L_x_108:
[----:B------:R-:W-:Y:S05]  /*49e0*/  BSYNC B1 ;  /* 0x0000000000017941 */ /* 0x000fea0003800000 */
.L_x_107:
[----:B-----5:R-:W-:Y:S01]  /*49f0*/  FMUL R8, R106, R95 ;  /* 0x0000005f6a087220 */ /* 0x020fe20000400000 */
[----:B------:R-:W-:Y:S01]  /*4a00*/  ISETP.NE.AND P5, PT, R108, RZ, PT ;  /* 0x000000ff6c00720c */ /* 0x000fe20003fa5270 */
[----:B------:R-:W-:Y:S02]  /*4a10*/  BSSY B1, `(.L_x_109) ;  /* 0x0000006000017945 */ /* 0x000fe40003800000 */
[----:B------:R-:W-:-:S05]  /*4a20*/  FFMA R35, R35, R94, R8 ;  /* 0x0000005e23237223 */ /* 0x000fca0000000008 */
[----:B------:R0:W-:Y:S01]  /*4a30*/  @P1 STG.E desc[UR16][R110.64+0x220], R35 ;  /* 0x000220236e001986 */ /* 0x0001e2000c101910 */
[----:B------:R-:W-:-:S13]  /*4a40*/  ISETP.GT.AND P1, PT, R96, 0x80, P5 ;  /* 0x000000806000780c */ /* 0x000fda0002f24270 */
[----:B0-----:R-:W-:Y:S05]  /*4a50*/  @!P1 BRA `(.L_x_110) ;  /* 0x0000000000049947 */ /* 0x001fea0003800000 */
[----:B------:R0:W5:Y:S02]  /*4a60*/  LDG.E.LTC128B R106, desc[UR16][R58.64+0x200] ;  /* 0x000200103a6a7981 */ /* 0x000164000c1e1920 */
.L_x_110:
[----:B------:R-:W-:Y:S05]  /*4a70*/  BSYNC B1 ;  /* 0x0000000000017941 */ /* 0x000fea0003800000 */
.L_x_109:
        /* <DEDUP_REMOVED lines=8> */
.L_x_112:
[----:B------:R-:W-:Y:S05]  /*4b00*/  BSYNC B1 ;  /* 0x0000000000017941 */ /* 0x000fea0003800000 */
.L_x_111:
[----:B-----5:R-:W-:Y:S01]  /*4b10*/  FMUL R8, R106, R95 ;  /* 0x0000005f6a087220 */ /* 0x020fe20000400000 */
[----:B------:R-:W-:Y:S03]  /*4b20*/  BSSY B1, `(.L_x_113) ;  /* 0x0000006000017945 */ /* 0x000fe60003800000 */
[----:B------:R-:W-:-:S05]  /*4b30*/  FFMA R37, R37, R94, R8 ;  /* 0x0000005e25257223 */ /* 0x000fca0000000008 */
[----:B------:R0:W-:Y:S01]  /*4b40*/  @P1 STG.E desc[UR16][R66.64+0x200], R37 ;  /* 0x0002002542001986 */ /* 0x0001e2000c101910 */
[----:B------:R-:W-:-:S13]  /*4b50*/  ISETP.GT.AND P1, PT, R96, 0x88, P5 ;  /* 0x000000886000780c */ /* 0x000fda0002f24270 */
[----:B0-----:R-:W-:Y:S05]  /*4b60*/  @!P1 BRA `(.L_x_114) ;  /* 0x0000000000049947 */ /* 0x001fea0003800000 */
[----:B------:R0:W5:Y:S02]  /*4b70*/  LDG.E.LTC128B R106, desc[UR16][R58.64+0x220] ;  /* 0x000220103a6a7981 */ /* 0x000164000c1e1920 */
.L_x_114:
[----:B------:R-:W-:Y:S05]  /*4b80*/  BSYNC B1 ;  /* 0x0000000000017941 */ /* 0x000fea0003800000 */
.L_x_113:
[----:B-----5:R-:W-:Y:S01]  /*4b90*/  FMUL R5, R106, R95 ;  /* 0x0000005f6a057220 */ /* 0x020fe20000400000 */
[----:B------:R-:W-:Y:S03]  /*4ba0*/  BSSY B1, `(.L_x_115) ;  /* 0x0000006000017945 */ /* 0x000fe60003800000 */
[----:B------:R-:W-:-:S05]  /*4bb0*/  FFMA R5, R38, R94, R5 ;  /* 0x0000005e26057223 */ /* 0x000fca0000000005 */
[----:B------:R0:W-:Y:S01]  /*4bc0*/  @P1 STG.E desc[UR16][R68.64+0x220], R5 ;  /* 0x0002200544001986 */ /* 0x0001e2000c101910 */
[----:B------:R-:W-:-:S13]  /*4bd0*/  ISETP.GT.AND P1, PT, R96, 0x88, P4 ;  /* 0x000000886000780c */ /* 0x000fda0002724270 */
[----:B0-----:R-:W-:Y:S05]  /*4be0*/  @!P1 BRA `(.L_x_116) ;  /* 0x0000000000049947 */ /* 0x001fea0003800000 */
[----:B------:R0:W5:Y:S02]  /*4bf0*/  LDG.E.LTC128B R106, desc[UR16][R56.64+0x220] ;  /* 0x00022010386a7981 */ /* 0x000164000c1e1920 */
.L_x_116:
[----:B------:R-:W-:Y:S05]  /*4c00*/  BSYNC B1 ;  /* 0x0000000000017941 */ /* 0x000fea0003800000 */
.L_x_115:
        /* <DEDUP_REMOVED lines=8> */
.L_x_118:
[----:B------:R-:W-:Y:S05]  /*4c90*/  BSYNC B1 ;  /* 0x0000000000017941 */ /* 0x000fea0003800000 */
.L_x_117:
        /* <DEDUP_REMOVED lines=8> */
.L_x_120:
[----:B------:R-:W-:Y:S05]  /*4d20*/  BSYNC B1 ;  /* 0x0000000000017941 */ /* 0x000fea0003800000 */
.L_x_119:
[----:B-----5:R-:W-:Y:S01]  /*4d30*/  FMUL R8, R106, R95 ;  /* 0x0000005f6a087220 */ /* 0x020fe20000400000 */
[----:B------:R-:W-:Y:S03]  /*4d40*/  BSSY B1, `(.L_x_121) ;  /* 0x0000006000017945 */ /* 0x000fe60003800000 */
[----:B------:R-:W-:-:S05]  /*4d50*/  FFMA R41, R41, R94, R8 ;  /* 0x0000005e29297223 */ /* 0x000fca0000000008 */
[----:B------:R0:W-:Y:S01]  /*4d60*/  @P1 STG.E desc[UR16][R114.64+0x200], R41 ;  /* 0x0002002972001986 */ /* 0x0001e2000c101910 */
[----:B------:R-:W-:-:S13]  /*4d70*/  ISETP.GT.AND P1, PT, R96, 0x88, P5 ;  /* 0x000000886000780c */ /* 0x000fda0002f24270 */
[----:B0-----:R-:W-:Y:S05]  /*4d80*/  @!P1 BRA `(.L_x_122) ;  /* 0x0000000000049947 */ /* 0x001fea0003800000 */
[----:B------:R0:W5:Y:S02]  /*4d90*/  LDG.E.LTC128B R106, desc[UR16][R92.64+0x220] ;  /* 0x000220105c6a7981 */ /* 0x000164000c1e1920 */
.L_x_122:
[----:B------:R-:W-:Y:S05]  /*4da0*/  BSYNC B1 ;  /* 0x0000000000017941 */ /* 0x000fea0003800000 */
.L_x_121:
[----:B-----5:R-:W-:Y:S01]  /*4db0*/  FMUL R5, R106, R95 ;  /* 0x0000005f6a057220 */ /* 0x020fe20000400000 */
[----:B------:R-:W-:Y:S03]  /*4dc0*/  BSSY B1, `(.L_x_123) ;  /* 0x0000006000017945 */ /* 0x000fe60003800000 */
[----:B------:R-:W-:-:S05]  /*4dd0*/  FFMA R5, R42, R94, R5 ;  /* 0x0000005e2a057223 */ /* 0x000fca0000000005 */
[----:B------:R0:W-:Y:S01]  /*4de0*/  @P1 STG.E desc[UR16][R72.64+0x220], R5 ;  /* 0x0002200548001986 */ /* 0x0001e2000c101910 */
[----:B------:R-:W-:-:S13]  /*4df0*/  ISETP.GT.AND P1, PT, R96, 0x88, P4 ;  /* 0x000000886000780c */ /* 0x000fda0002724270 */
[----:B0-----:R-:W-:Y:S05]  /*4e00*/  @!P1 BRA `(.L_x_124) ;  /* 0x0000000000049947 */ /* 0x001fea0003800000 */
[----:B------:R0:W5:Y:S02]  /*4e10*/  LDG.E.LTC128B R106, desc[UR16][R90.64+0x220] ;  /* 0x000220105a6a7981 */ /* 0x000164000c1e1920 */
.L_x_124:
[----:B------:R-:W-:Y:S05]  /*4e20*/  BSYNC B1 ;  /* 0x0000000000017941 */ /* 0x000fea0003800000 */
.L_x_123:
        /* <DEDUP_REMOVED lines=8> */
.L_x_126:
[----:B------:R-:W-:Y:S05]  /*4eb0*/  BSYNC B1 ;  /* 0x0000000000017941 */ /* 0x000fea0003800000 */
.L_x_125:
        /* <DEDUP_REMOVED lines=8> */
.L_x_128:
[----:B------:R-:W-:Y:S05]  /*4f40*/  BSYNC B1 ;  /* 0x0000000000017941 */ /* 0x000fea0003800000 */
.L_x_127:
[----:B-----5:R-:W-:Y:S01]  /*4f50*/  FMUL R8, R106, R95 ;  /* 0x0000005f6a087220 */ /* 0x020fe20000400000 */
[----:B------:R-:W-:Y:S03]  /*4f60*/  BSSY B1, `(.L_x_129) ;  /* 0x0000006000017945 */ /* 0x000fe60003800000 */
[----:B------:R-:W-:-:S05]  /*4f70*/  FFMA R45, R45, R94, R8 ;  /* 0x0000005e2d2d7223 */ /* 0x000fca0000000008 */
[----:B------:R0:W-:Y:S01]  /*4f80*/  @P1 STG.E desc[UR16][R122.64+0x200], R45 ;  /* 0x0002002d7a001986 */ /* 0x0001e2000c101910 */
[----:B------:R-:W-:-:S13]  /*4f90*/  ISETP.GT.AND P1, PT, R96, 0x88, P5 ;  /* 0x000000886000780c */ /* 0x000fda0002f24270 */
[----:B0-----:R-:W-:Y:S05]  /*4fa0*/  @!P1 BRA `(.L_x_130) ;  /* 0x0000000000049947 */ /* 0x001fea0003800000 */
[----:B------:R0:W5:Y:S02]  /*4fb0*/  LDG.E.LTC128B R106, desc[UR16][R128.64+0x220] ;  /* 0x00022010806a7981 */ /* 0x000164000c1e1920 */
.L_x_130:
[----:B------:R-:W-:Y:S05]  /*4fc0*/  BSYNC B1 ;  /* 0x0000000000017941 */ /* 0x000fea0003800000 */
.L_x_129:
[----:B-----5:R-:W-:Y:S01]  /*4fd0*/  FMUL R5, R106, R95 ;  /* 0x0000005f6a057220 */ /* 0x020fe20000400000 */
[----:B------:R-:W-:Y:S03]  /*4fe0*/  BSSY B1, `(.L_x_131) ;  /* 0x0000006000017945 */ /* 0x000fe60003800000 */
[----:B------:R-:W-:-:S05]  /*4ff0*/  FFMA R5, R46, R94, R5 ;  /* 0x0000005e2e057223 */ /* 0x000fca0000000005 */
[----:B------:R0:W-:Y:S01]  /*5000*/  @P1 STG.E desc[UR16][R76.64+0x220], R5 ;  /* 0x000220054c001986 */ /* 0x0001e2000c101910 */
[----:B------:R-:W-:-:S13]  /*5010*/  ISETP.GT.AND P1, PT, R96, 0x88, P4 ;  /* 0x000000886000780c */ /* 0x000fda0002724270 */
[----:B0-----:R-:W-:Y:S05]  /*5020*/  @!P1 BRA `(.L_x_132) ;  /* 0x0000000000049947 */ /* 0x001fea0003800000 */
[----:B------:R0:W5:Y:S02]  /*5030*/  LDG.E.LTC128B R106, desc[UR16][R126.64+0x220] ;  /* 0x000220107e6a7981 */ /* 0x000164000c1e1920 */
.L_x_132:
[----:B------:R-:W-:Y:S05]  /*5040*/  BSYNC B1 ;  /* 0x0000000000017941 */ /* 0x000fea0003800000 */
.L_x_131:
        /* <DEDUP_REMOVED lines=8> */
.L_x_134:
[----:B------:R-:W-:Y:S05]  /*50d0*/  BSYNC B1 ;  /* 0x0000000000017941 */ /* 0x000fea0003800000 */
.L_x_133:
[----:B-----5:R-:W-:Y:S01]  /*50e0*/  FMUL R5, R106, R95 ;  /* 0x0000005f6a057220 */ /* 0x020fe20000400000 */
[----:B------:R-:W-:Y:S03]  /*50f0*/  BSSY B1, `(.L_x_135) ;  /* 0x0000006000017945 */ /* 0x000fe60003800000 */
[----:B------:R-:W-:-:S05]  /*5100*/  FFMA R5, R48, R94, R5 ;  /* 0x0000005e30057223 */ /* 0x000fca0000000005 */
[----:B------:R0:W-:Y:S01]  /*5110*/  @P1 STG.E desc[UR16][R78.64+0x200], R5 ;  /* 0x000200054e001986 */ /* 0x0001e2000c101910 */
[----:B------:R-:W-:-:S13]  /*5120*/  ISETP.GT.AND P1, PT, R96, 0x80, P6 ;  /* 0x000000806000780c */ /* 0x000fda0003724270 */
[----:B0-----:R-:W-:Y:S05]  /*5130*/  @!P1 BRA `(.L_x_136) ;  /* 0x0000000000049947 */ /* 0x001fea0003800000 */
[----:B------:R0:W5:Y:S02]  /*5140*/  LDG.E.LTC128B R106, desc[UR16][R148.64+0x200] ;  /* 0x00020010946a7981 */ /* 0x000164000c1e1920 */
.L_x_136:
[----:B------:R-:W-:Y:S05]  /*5150*/  BSYNC B1 ;  /* 0x0000000000017941 */ /* 0x000fea0003800000 */
.L_x_135:
[----:B-----5:R-:W-:Y:S01]  /*5160*/  FMUL R8, R106, R95 ;  /* 0x0000005f6a087220 */ /* 0x020fe20000400000 */
[----:B------:R-:W-:Y:S01]  /*5170*/  ISETP.GT.AND P4, PT, R96, 0x88, P4 ;  /* 0x000000886000780c */ /* 0x000fe20002784270 */
[----:B------:R-:W-:Y:S02]  /*5180*/  BSSY B1, `(.L_x_137) ;  /* 0x0000005000017945 */ /* 0x000fe40003800000 */
[----:B------:R-:W-:-:S05]  /*5190*/  FFMA R49, R49, R94, R8 ;  /* 0x0000005e31317223 */ /* 0x000fca0000000008 */
[----:B------:R0:W-:Y:S05]  /*51a0*/  @P1 STG.E desc[UR16][R118.64+0x200], R49 ;  /* 0x0002003176001986 */ /* 0x0001ea000c101910 */
[----:B------:R-:W-:Y:S05]  /*51b0*/  @!P4 BRA `(.L_x_138) ;  /* 0x000000000004c947 */ /* 0x000fea0003800000 */
[----:B------:R0:W5:Y:S02]  /*51c0*/  LDG.E.LTC128B R106, desc[UR16][R146.64+0x220] ;  /* 0x00022010926a7981 */ /* 0x000164000c1e1920 */
.L_x_138:
[----:B------:R-:W-:Y:S05]  /*51d0*/  BSYNC B1 ;  /* 0x0000000000017941 */ /* 0x000fea0003800000 */
.L_x_137:
[----:B-----5:R-:W-:Y:S01]  /*51e0*/  FMUL R5, R106, R95 ;  /* 0x0000005f6a057220 */ /* 0x020fe20000400000 */
[----:B------:R-:W-:Y:S01]  /*51f0*/  ISETP.GT.AND P1, PT, R96, 0x88, P6 ;  /* 0x000000886000780c */ /* 0x000fe20003724270 */
[----:B------:R-:W-:Y:S02]  /*5200*/  BSSY B1, `(.L_x_139) ;  /* 0x0000005000017945 */ /* 0x000fe40003800000 */
[----:B------:R-:W-:-:S05]  /*5210*/  FFMA R5, R50, R94, R5 ;  /* 0x0000005e32057223 */ /* 0x000fca0000000005 */
[----:B------:R0:W-:Y:S05]  /*5220*/  @P4 STG.E desc[UR16][R80.64+0x220], R5 ;  /* 0x0002200550004986 */ /* 0x0001ea000c101910 */
[----:B------:R-:W-:Y:S05]  /*5230*/  @!P1 BRA `(.L_x_140) ;  /* 0x0000000000049947 */ /* 0x000fea0003800000 */
[----:B------:R0:W5:Y:S02]  /*5240*/  LDG.E.LTC128B R106, desc[UR16][R148.64+0x220] ;  /* 0x00022010946a7981 */ /* 0x000164000c1e1920 */
.L_x_140:
[----:B------:R-:W-:Y:S05]  /*5250*/  BSYNC B1 ;  /* 0x0000000000017941 */ /* 0x000fea0003800000 */
.L_x_139:
[----:B-----5:R-:W-:Y:S01]  /*5260*/  FMUL R8, R106, R95 ;  /* 0x0000005f6a087220 */ /* 0x020fe20000400000 */
[----:B------:R-:W-:Y:S01]  /*5270*/  ISETP.GT.AND P4, PT, R96, 0x80, P3 ;  /* 0x000000806000780c */ /* 0x000fe20001f84270 */
[----:B------:R-:W-:Y:S02]  /*5280*/  BSSY B1, `(.L_x_141) ;  /* 0x0000005000017945 */ /* 0x000fe40003800000 */
[----:B------:R-:W-:-:S05]  /*5290*/  FFMA R51, R51, R94, R8 ;  /* 0x0000005e33337223 */ /* 0x000fca0000000008 */
[----:B------:R0:W-:Y:S05]  /*52a0*/  @P1 STG.E desc[UR16][R120.64+0x220], R51 ;  /* 0x0002203378001986 */ /* 0x0001ea000c101910 */
[----:B------:R-:W-:Y:S05]  /*52b0*/  @!P4 BRA `(.L_x_142) ;  /* 0x000000000004c947 */ /* 0x000fea0003800000 */
[----:B------:R0:W5:Y:S02]  /*52c0*/  LDG.E.LTC128B R106, desc[UR16][R98.64+0x200] ;  /* 0x00020010626a7981 */ /* 0x000164000c1e1920 */
.L_x_142:
[----:B------:R-:W-:Y:S05]  /*52d0*/  BSYNC B1 ;  /* 0x0000000000017941 */ /* 0x000fea0003800000 */
.L_x_141:
[----:B0----5:R-:W-:Y:S01]  /*52e0*/  FMUL R5, R106, R95 ;  /* 0x0000005f6a057220 */ /* 0x021fe20000400000 */
[----:B------:R-:W-:Y:S01]  /*52f0*/  ISETP.GT.AND P1, PT, R96, 0x80, P2 ;  /* 0x000000806000780c */ /* 0x000fe20001724270 */
[----:B------:R-:W-:Y:S02]  /*5300*/  BSSY B1, `(.L_x_143) ;  /* 0x0000005000017945 */ /* 0x000fe40003800000 */
[----:B------:R-:W-:-:S05]  /*5310*/  FFMA R5, R52, R94, R5 ;  /* 0x0000005e34057223 */ /* 0x000fca0000000005 */
[----:B------:R0:W-:Y:S05]  /*5320*/  @P4 STG.E desc[UR16][R82.64+0x200], R5 ;  /* 0x0002000552004986 */ /* 0x0001ea000c101910 */
[----:B------:R-:W-:Y:S05]  /*5330*/  @!P1 BRA `(.L_x_144) ;  /* 0x0000000000049947 */ /* 0x000fea0003800000 */
[----:B------:R0:W5:Y:S02]  /*5340*/  LDG.E.LTC128B R106, desc[UR16][R100.64+0x200] ;  /* 0x00020010646a7981 */ /* 0x000164000c1e1920 */
.L_x_144:
[----:B------:R-:W-:Y:S05]  /*5350*/  BSYNC B1 ;  /* 0x0000000000017941 */ /* 0x000fea0003800000 */
.L_x_143:
[----:B-----5:R-:W-:Y:S01]  /*5360*/  FMUL R8, R106, R95 ;  /* 0x0000005f6a087220 */ /* 0x020fe20000400000 */
[----:B------:R-:W-:Y:S01]  /*5370*/  ISETP.GT.AND P3, PT, R96, 0x88, P3 ;  /* 0x000000886000780c */ /* 0x000fe20001f64270 */
[----:B------:R-:W-:Y:S02]  /*5380*/  BSSY B1, `(.L_x_145) ;  /* 0x0000005000017945 */ /* 0x000fe40003800000 */
[----:B------:R-:W-:-:S05]  /*5390*/  FFMA R53, R53, R94, R8 ;  /* 0x0000005e35357223 */ /* 0x000fca0000000008 */
[----:B------:R0:W-:Y:S05]  /*53a0*/  @P1 STG.E desc[UR16][R102.64+0x200], R53 ;  /* 0x0002003566001986 */ /* 0x0001ea000c101910 */
[----:B------:R-:W-:Y:S05]  /*53b0*/  @!P3 BRA `(.L_x_146) ;  /* 0x000000000004b947 */ /* 0x000fea0003800000 */
[----:B------:R0:W5:Y:S02]  /*53c0*/  LDG.E.LTC128B R106, desc[UR16][R98.64+0x220] ;  /* 0x00022010626a7981 */ /* 0x000164000c1e1920 */
.L_x_146:
[----:B------:R-:W-:Y:S05]  /*53d0*/  BSYNC B1 ;  /* 0x0000000000017941 */ /* 0x000fea0003800000 */
.L_x_145:
[----:B0----5:R-:W-:Y:S01]  /*53e0*/  FMUL R5, R106, R95 ;  /* 0x0000005f6a057220 */ /* 0x021fe20000400000 */
[----:B------:R-:W-:Y:S01]  /*53f0*/  ISETP.GT.AND P2, PT, R96, 0x88, P2 ;  /* 0x000000886000780c */ /* 0x000fe20001744270 */
[----:B------:R-:W-:Y:S02]  /*5400*/  BSSY B1, `(.L_x_147) ;  /* 0x0000005000017945 */ /* 0x000fe40003800000 */
[----:B------:R-:W-:-:S05]  /*5410*/  FFMA R5, R54, R94, R5 ;  /* 0x0000005e36057223 */ /* 0x000fca0000000005 */
[----:B------:R0:W-:Y:S05]  /*5420*/  @P3 STG.E desc[UR16][R104.64+0x220], R5 ;  /* 0x0002200568003986 */ /* 0x0001ea000c101910 */
[----:B------:R-:W-:Y:S05]  /*5430*/  @!P2 BRA `(.L_x_148) ;  /* 0x000000000004a947 */ /* 0x000fea0003800000 */
[----:B------:R0:W5:Y:S02]  /*5440*/  LDG.E.LTC128B R106, desc[UR16][R100.64+0x220] ;  /* 0x00022010646a7981 */ /* 0x000164000c1e1920 */
.L_x_148:
[----:B------:R-:W-:Y:S05]  /*5450*/  BSYNC B1 ;  /* 0x0000000000017941 */ /* 0x000fea0003800000 */
.L_x_147:
[----:B-----5:R-:W-:-:S04]  /*5460*/  FMUL R106, R106, R95 ;  /* 0x0000005f6a6a7220 */ /* 0x020fc80000400000 */
[----:B------:R-:W-:Y:S01]  /*5470*/  FFMA R55, R55, R94, R106 ;  /* 0x0000005e37377223 */ /* 0x000fe2000000006a */
[----:B------:R-:W-:Y:S06]  /*5480*/  @!P2 BRA `(.L_x_149) ;  /* 0x0000001000a0a947 */ /* 0x000fec0003800000 */
[----:B------:R0:W-:Y:S01]  /*5490*/  STG.E desc[UR16][R84.64+0x220], R55 ;  /* 0x0002203754007986 */ /* 0x0001e2000c101910 */
[----:B------:R-:W-:Y:S05]  /*54a0*/  BRA `(.L_x_149) ;  /* 0x0000001000987947 */ /* 0x000fea0003800000 */
.L_x_26:
[----:B------:R-:W-:Y:S01]  /*54b0*/  ULDC.64 UR8, c[0x0][0x6c0] ;  /* 0x0001b00000087ab9 */ /* 0x000fe20000000a00 */
[----:B------:R-:W-:Y:S01]  /*54c0*/  P2R R104, PR, RZ, 0x1 ;  /* 0x00000001ff687803 */ /* 0x000fe20000000000 */
[-C--:B--2---:R-:W-:Y:S01]  /*54d0*/  FMUL R5, R56, R94.reuse ;  /* 0x0000005e38057220 */ /* 0x084fe20000400000 */
[----:B------:R-:W-:Y:S01]  /*54e0*/  LEA R88, P2, R14, UR8, 0x2 ;  /* 0x000000080e587c11 */ /* 0x000fe2000f8410ff */
[-C--:B------:R-:W-:Y:S01]  /*54f0*/  FMUL R57, R57, R94.reuse ;  /* 0x0000005e39397220 */ /* 0x080fe20000400000 */
[----:B------:R-:W-:Y:S01]  /*5500*/  ISETP.GT.AND P0, PT, R97, 0x1, PT ;  /* 0x000000016100780c */ /* 0x000fe20003f04270 */
[-C--:B------:R-:W-:Y:S01]  /*5510*/  FMUL R11, R58, R94.reuse ;  /* 0x0000005e3a0b7220 */ /* 0x080fe20000400000 */
[----:B------:R-:W-:Y:S01]  /*5520*/  LEA.HI.X R89, R14, UR9, R13, 0x2, P2 ;  /* 0x000000090e597c11 */ /* 0x000fe200090f140d */
[----:B------:R-:W-:Y:S01]  /*5530*/  FMUL R59, R59, R94 ;  /* 0x0000005e3b3b7220 */ /* 0x000fe20000400000 */
[----:B------:R-:W-:Y:S01]  /*5540*/  ISETP.GT.AND P2, PT, R96, RZ, P0 ;  /* 0x000000ff6000720c */ /* 0x000fe20000744270 */
[C---:B------:R-:W-:Y:S01]  /*5550*/  IMAD.SHL.U32 R107, R20.reuse, 0x20, RZ ;  /* 0x00000020146b7824 */ /* 0x040fe200078e00ff */
[----:B------:R-:W-:Y:S01]  /*5560*/  LEA R92, P4, R20, R88, 0x2 ;  /* 0x00000058145c7211 */ /* 0x000fe200078810ff */
[----:B------:R0:W-:Y:S01]  /*5570*/  @P3 STG.E desc[UR16][R88.64], R5 ;  /* 0x0000000558003986 */ /* 0x0001e2000c101910 */
[----:B------:R-:W-:Y:S01]  /*5580*/  ISETP.GT.AND P3, PT, R96, 0x8, P1 ;  /* 0x000000086000780c */ /* 0x000fe20000f64270 */
[----:B------:R-:W-:Y:S01]  /*5590*/  IMAD R99, R21, 0x1c, RZ ;  /* 0x0000001c15637824 */ /* 0x000fe200078e02ff */
[C-C-:B------:R-:W-:Y:S01]  /*55a0*/  LEA.HI.X R93, R20.reuse, R89, R21.reuse, 0x2, P4 ;  /* 0x00000059145d7211 */ /* 0x140fe200020f1415 */
[-C--:B------:R-:W-:Y:S01]  /*55b0*/  FMUL R13, R63, R94.reuse ;  /* 0x0000005e3f0d7220 */ /* 0x080fe20000400000 */
[----:B------:R-:W-:Y:S01]  /*55c0*/  SHF.L.U64.HI R105, R20, 0x5, R21 ;  /* 0x0000000514697819 */ /* 0x000fe20000010215 */
[----:B------:R-:W-:Y:S01]  /*55d0*/  FMUL R15, R66, R94 ;  /* 0x0000005e420f7220 */ /* 0x000fe20000400000 */
[C---:B------:R-:W-:Y:S01]  /*55e0*/  ISETP.GT.AND P6, PT, R97.reuse, 0x8, PT ;  /* 0x000000086100780c */ /* 0x040fe20003fc4270 */
[----:B------:R-:W-:Y:S01]  /*55f0*/  IMAD.WIDE.U32 R8, R20, 0x1c, R92 ;  /* 0x0000001c14087825 */ /* 0x000fe200078e005c */
[----:B------:R-:W-:Y:S01]  /*5600*/  ISETP.GT.AND P5, PT, R97, 0x9, PT ;  /* 0x000000096100780c */ /* 0x000fe20003fa4270 */
[----:B------:R-:W-:Y:S01]  /*5610*/  @P2 STG.E desc[UR16][R92.64], R57 ;  /* 0x000000395c002986 */ /* 0x000fe2000c101910 */
[----:B------:R-:W-:Y:S01]  /*5620*/  ISETP.GT.AND P2, PT, R96, 0x8, P0 ;  /* 0x000000086000780c */ /* 0x000fe20000744270 */
[----:B------:R-:W-:-:S02]  /*5630*/  IMAD.IADD R99, R99, 0x1, R9 ;  /* 0x0000000163637824 */ /* 0x000fc400078e0209 */
[-C--:B0-----:R-:W-:Y:S01]  /*5640*/  FMUL R5, R60, R94.reuse ;  /* 0x0000005e3c057220 */ /* 0x081fe20000400000 */
[----:B------:R0:W-:Y:S01]  /*5650*/  @P3 STG.E desc[UR16][R88.64+0x20], R11 ;  /* 0x0000200b58003986 */ /* 0x0001e2000c101910 */
[----:B------:R-:W-:Y:S01]  /*5660*/  ISETP.GT.AND P3, PT, R96, RZ, P6 ;  /* 0x000000ff6000720c */ /* 0x000fe20003764270 */
[----:B------:R-:W-:Y:S02]  /*5670*/  IMAD.MOV.U32 R98, RZ, RZ, R8 ;  /* 0x000000ffff627224 */ /* 0x000fe400078e0008 */
[-C--:B------:R-:W-:Y:S01]  /*5680*/  FMUL R9, R61, R94.reuse ;  /* 0x0000005e3d097220 */ /* 0x080fe20000400000 */
[----:B------:R-:W-:Y:S01]  /*5690*/  P2R R102, PR, RZ, 0x1 ;  /* 0x00000001ff667803 */ /* 0x000fe20000000000 */
[-C--:B------:R-:W-:Y:S01]  /*56a0*/  FMUL R67, R67, R94.reuse ;  /* 0x0000005e43437220 */ /* 0x080fe20000400000 */
[----:B------:R-:W-:Y:S01]  /*56b0*/  ISETP.GT.AND P0, PT, R97, 0x11, PT ;  /* 0x000000116100780c */ /* 0x000fe20003f04270 */
[-C--:B------:R-:W-:Y:S01]  /*56c0*/  FMUL R69, R69, R94.reuse ;  /* 0x0000005e45457220 */ /* 0x080fe20000400000 */
[-C--:B------:R-:W-:Y:S01]  /*56d0*/  FMUL R71, R71, R94.reuse ;  /* 0x0000005e47477220 */ /* 0x080fe20000400000 */
[----:B------:R-:W-:Y:S01]  /*56e0*/  FMUL R21, R72, R94 ;  /* 0x0000005e48157220 */ /* 0x000fe20000400000 */
[----:B------:R1:W-:Y:S01]  /*56f0*/  @P2 STG.E desc[UR16][R92.64+0x20], R59 ;  /* 0x0000203b5c002986 */ /* 0x0003e2000c101910 */
[----:B------:R-:W-:Y:S01]  /*5700*/  IADD3 R100, P2, R107, R92, RZ ;  /* 0x0000005c6b647210 */ /* 0x000fe20007f5e0ff */
[-C--:B0-----:R-:W-:Y:S01]  /*5710*/  FMUL R11, R62, R94.reuse ;  /* 0x0000005e3e0b7220 */ /* 0x081fe20000400000 */
[-C--:B------:R-:W-:Y:S01]  /*5720*/  FMUL R73, R73, R94.reuse ;  /* 0x0000005e49497220 */ /* 0x080fe20000400000 */
[----:B------:R0:W-:Y:S01]  /*5730*/  @P3 STG.E desc[UR16][R98.64], R5 ;  /* 0x0000000562003986 */ /* 0x0001e2000c101910 */
[----:B------:R-:W-:Y:S01]  /*5740*/  ISETP.GT.AND P3, PT, R97, 0x10, PT ;  /* 0x000000106100780c */ /* 0x000fe20003f64270 */
[----:B------:R-:W-:Y:S01]  /*5750*/  IMAD.X R101, R105, 0x1, R93, P2 ;  /* 0x0000000169657824 */ /* 0x000fe200010e065d */
[----:B------:R-:W-:Y:S01]  /*5760*/  ISETP.GT.AND P2, PT, R96, RZ, P5 ;  /* 0x000000ff6000720c */ /* 0x000fe20002f44270 */
[-C--:B------:R-:W-:Y:S01]  /*5770*/  FMUL R75, R75, R94.reuse ;  /* 0x0000005e4b4b7220 */ /* 0x080fe20000400000 */
[-C--:B------:R-:W-:Y:S01]  /*5780*/  FMUL R57, R76, R94.reuse ;  /* 0x0000005e4c397220 */ /* 0x080fe20000400000 */
[-C--:B------:R-:W-:Y:S01]  /*5790*/  FMUL R77, R77, R94.reuse ;  /* 0x0000005e4d4d7220 */ /* 0x080fe20000400000 */
[-C--:B------:R-:W-:Y:S01]  /*57a0*/  FMUL R79, R79, R94.reuse ;  /* 0x0000005e4f4f7220 */ /* 0x080fe20000400000 */
[-C--:B-1----:R-:W-:Y:S01]  /*57b0*/  FMUL R59, R80, R94.reuse ;  /* 0x0000005e503b7220 */ /* 0x082fe20000400000 */
[-C--:B------:R-:W-:Y:S01]  /*57c0*/  FMUL R81, R81, R94.reuse ;  /* 0x0000005e51517220 */ /* 0x080fe20000400000 */
[-C--:B------:R-:W-:Y:S01]  /*57d0*/  FMUL R83, R83, R94.reuse ;  /* 0x0000005e53537220 */ /* 0x080fe20000400000 */
[-C--:B------:R-:W-:Y:S01]  /*57e0*/  FMUL R103, R84, R94.reuse ;  /* 0x0000005e54677220 */ /* 0x080fe20000400000 */
[-C--:B0-----:R-:W-:Y:S01]  /*57f0*/  FMUL R5, R64, R94.reuse ;  /* 0x0000005e40057220 */ /* 0x081fe20000400000 */
[-C--:B------:R-:W-:Y:S01]  /*5800*/  FMUL R85, R85, R94.reuse ;  /* 0x0000005e55557220 */ /* 0x080fe20000400000 */
[-C--:B------:R-:W-:Y:S01]  /*5810*/  FMUL R87, R87, R94.reuse ;  /* 0x0000005e57577220 */ /* 0x080fe20000400000 */
[-C--:B------:R-:W-:Y:S01]  /*5820*/  FMUL R25, R25, R94.reuse ;  /* 0x0000005e19197220 */ /* 0x080fe20000400000 */
[----:B------:R-:W-:Y:S01]  /*5830*/  @P2 STG.E desc[UR16][R100.64], R9 ;  /* 0x0000000964002986 */ /* 0x000fe2000c101910 */
[C---:B------:R-:W-:Y:S01]  /*5840*/  ISETP.GT.AND P2, PT, R96.reuse, 0x8, P6 ;  /* 0x000000086000780c */ /* 0x040fe20003744270 */
[-C--:B------:R-:W-:Y:S01]  /*5850*/  FMUL R27, R27, R94.reuse ;  /* 0x0000005e1b1b7220 */ /* 0x080fe20000400000 */
        /* <DEDUP_REMOVED lines=11> */
[----:B------:R-:W-:Y:S01]  /*5910*/  @P2 STG.E desc[UR16][R98.64+0x20], R11 ;  /* 0x0000200b62002986 */ /* 0x000fe2000c101910 */
[----:B------:R-:W-:Y:S01]  /*5920*/  ISETP.GT.AND P2, PT, R96, 0x8, P5 ;  /* 0x000000086000780c */ /* 0x000fe20002f44270 */
[-C--:B------:R-:W-:Y:S01]  /*5930*/  FMUL R51, R51, R94.reuse ;  /* 0x0000005e33337220 */ /* 0x080fe20000400000 */
[-C--:B------:R-:W-:Y:S01]  /*5940*/  FMUL R53, R53, R94.reuse ;  /* 0x0000005e35357220 */ /* 0x080fe20000400000 */
[----:B------:R-:W-:-:S10]  /*5950*/  FMUL R55, R55, R94 ;  /* 0x0000005e37377220 */ /* 0x000fd40000400000 */
[----:B------:R0:W-:Y:S01]  /*5960*/  @P2 STG.E desc[UR16][R100.64+0x20], R13 ;  /* 0x0000200d64002986 */ /* 0x0001e2000c101910 */
[----:B------:R-:W-:-:S05]  /*5970*/  IADD3 R60, P2, R107, R8, RZ ;  /* 0x000000086b3c7210 */ /* 0x000fca0007f5e0ff */
[----:B------:R-:W-:Y:S01]  /*5980*/  IMAD.X R61, R105, 0x1, R99, P2 ;  /* 0x00000001693d7824 */ /* 0x000fe200010e0663 */
[----:B------:R-:W-:-:S05]  /*5990*/  IADD3 R62, P2, R107, R100, RZ ;  /* 0x000000646b3e7210 */ /* 0x000fca0007f5e0ff */
[----:B------:R-:W-:Y:S01]  /*59a0*/  IMAD.X R63, R105, 0x1, R101, P2 ;  /* 0x00000001693f7824 */ /* 0x000fe200010e0665 */
[----:B------:R-:W-:Y:S01]  /*59b0*/  IADD3 R90, P2, R107, R62, RZ ;  /* 0x0000003e6b5a7210 */ /* 0x000fe20007f5e0ff */
[----:B0-----:R-:W-:-:S04]  /*59c0*/  FMUL R13, R65, R94 ;  /* 0x0000005e410d7220 */ /* 0x001fc80000400000 */
[----:B------:R-:W-:Y:S01]  /*59d0*/  IMAD.X R91, R105, 0x1, R63, P2 ;  /* 0x00000001695b7824 */ /* 0x000fe200010e063f */
[----:B------:R-:W-:-:S05]  /*59e0*/  IADD3 R22, P2, R62, R107, RZ ;  /* 0x0000006b3e167210 */ /* 0x000fca0007f5e0ff */
[----:B------:R-:W-:Y:S01]  /*59f0*/  IMAD.X R23, R63, 0x1, R105, P2 ;  /* 0x000000013f177824 */ /* 0x000fe200010e0669 */
[----:B------:R-:W-:-:S05]  /*5a00*/  IADD3 R10, P2, R107, R90, RZ ;  /* 0x0000005a6b0a7210 */ /* 0x000fca0007f5e0ff */
[----:B------:R-:W-:Y:S01]  /*5a10*/  IMAD.X R11, R105, 0x1, R91, P2 ;  /* 0x00000001690b7824 */ /* 0x000fe200010e065b */
[----:B------:R-:W-:-:S05]  /*5a20*/  IADD3 R8, P2, R22, R107, RZ ;  /* 0x0000006b16087210 */ /* 0x000fca0007f5e0ff */
[----:B------:R-:W-:Y:S01]  /*5a30*/  IMAD.X R9, R23, 0x1, R105, P2 ;  /* 0x0000000117097824 */ /* 0x000fe200010e0669 */
[----:B------:R-:W-:-:S13]  /*5a40*/  ISETP.GT.AND P2, PT, R96, RZ, P3 ;  /* 0x000000ff6000720c */ /* 0x000fda0001f44270 */
[----:B------:R0:W-:Y:S01]  /*5a50*/  @P2 STG.E desc[UR16][R60.64], R5 ;  /* 0x000000053c002986 */ /* 0x0001e2000c101910 */
[----:B------:R-:W-:Y:S01]  /*5a60*/  ISETP.GT.AND P2, PT, R96, RZ, P0 ;  /* 0x000000ff6000720c */ /* 0x000fe20000744270 */
[----:B0-----:R-:W-:-:S12]  /*5a70*/  FMUL R5, R68, R94 ;  /* 0x0000005e44057220 */ /* 0x001fd80000400000 */
[----:B------:R0:W-:Y:S01]  /*5a80*/  @P2 STG.E desc[UR16][R62.64], R13 ;  /* 0x0000000d3e002986 */ /* 0x0001e2000c101910 */
[----:B------:R-:W-:Y:S02]  /*5a90*/  ISETP.GT.AND P2, PT, R96, 0x8, P3 ;  /* 0x000000086000780c */ /* 0x000fe40001f44270 */
[----:B------:R-:W-:-:S11]  /*5aa0*/  ISETP.GT.AND P3, PT, R97, 0x18, PT ;  /* 0x000000186100780c */ /* 0x000fd60003f64270 */
[----:B------:R-:W-:Y:S02]  /*5ab0*/  @P2 IMAD.MOV.U32 R12, RZ, RZ, R60 ;  /* 0x000000ffff0c2224 */ /* 0x000fe400078e003c */
[----:B0-----:R-:W-:-:S05]  /*5ac0*/  @P2 IMAD.MOV.U32 R13, RZ, RZ, R61 ;  /* 0x000000ffff0d2224 */ /* 0x001fca00078e003d */
[----:B------:R0:W-:Y:S01]  /*5ad0*/  @P2 STG.E desc[UR16][R12.64+0x20], R15 ;  /* 0x0000200f0c002986 */ /* 0x0001e2000c101910 */
[----:B------:R-:W-:Y:S02]  /*5ae0*/  ISETP.GT.AND P2, PT, R96, 0x8, P0 ;  /* 0x000000086000780c */ /* 0x000fe40000744270 */
[----:B------:R-:W-:-:S11]  /*5af0*/  ISETP.GT.AND P0, PT, R97, 0x19, PT ;  /* 0x000000196100780c */ /* 0x000fd60003f04270 */
[----:B0-----:R-:W-:Y:S02]  /*5b00*/  @P2 IMAD.MOV.U32 R12, RZ, RZ, R62 ;  /* 0x000000ffff0c2224 */ /* 0x001fe400078e003e */
[----:B------:R-:W-:-:S05]  /*5b10*/  @P2 IMAD.MOV.U32 R13, RZ, RZ, R63 ;  /* 0x000000ffff0d2224 */ /* 0x000fca00078e003f */
[----:B------:R-:W-:Y:S01]  /*5b20*/  @P2 STG.E desc[UR16][R12.64+0x20], R67 ;  /* 0x000020430c002986 */ /* 0x000fe2000c101910 */
[----:B------:R-:W-:-:S05]  /*5b30*/  IADD3 R64, P2, R107, R60, RZ ;  /* 0x0000003c6b407210 */ /* 0x000fca0007f5e0ff */
[----:B------:R-:W-:Y:S01]  /*5b40*/  IMAD.X R65, R105, 0x1, R61, P2 ;  /* 0x0000000169417824 */ /* 0x000fe200010e063d */
[----:B------:R-:W-:-:S13]  /*5b50*/  ISETP.GT.AND P2, PT, R96, RZ, P3 ;  /* 0x000000ff6000720c */ /* 0x000fda0001f44270 */
[----:B------:R0:W-:Y:S01]  /*5b60*/  @P2 STG.E desc[UR16][R64.64], R5 ;  /* 0x0000000540002986 */ /* 0x0001e2000c101910 */
[----:B------:R-:W-:Y:S01]  /*5b70*/  ISETP.GT.AND P2, PT, R96, RZ, P0 ;  /* 0x000000ff6000720c */ /* 0x000fe20000744270 */
[----:B0-----:R-:W-:-:S12]  /*5b80*/  FMUL R5, R70, R94 ;  /* 0x0000005e46057220 */ /* 0x001fd80000400000 */
[----:B------:R-:W-:Y:S01]  /*5b90*/  @P2 STG.E desc[UR16][R90.64], R69 ;  /* 0x000000455a002986 */ /* 0x000fe2000c101910 */
[----:B------:R-:W-:-:S05]  /*5ba0*/  IADD3 R66, P2, R60, R107, RZ ;  /* 0x0000006b3c427210 */ /* 0x000fca0007f5e0ff */
[----:B------:R-:W-:Y:S01]  /*5bb0*/  IMAD.X R67, R61, 0x1, R105, P2 ;  /* 0x000000013d437824 */ /* 0x000fe200010e0669 */
[----:B------:R-:W-:-:S05]  /*5bc0*/  IADD3 R16, P2, R107, R10, RZ ;  /* 0x0000000a6b107210 */ /* 0x000fca0007f5e0ff */
[----:B------:R-:W-:Y:S01]  /*5bd0*/  IMAD.X R17, R105, 0x1, R11, P2 ;  /* 0x0000000169117824 */ /* 0x000fe200010e060b */
[----:B------:R-:W-:-:S05]  /*5be0*/  IADD3 R12, P2, R8, R107, RZ ;  /* 0x0000006b080c7210 */ /* 0x000fca0007f5e0ff */
[----:B------:R-:W-:Y:S01]  /*5bf0*/  IMAD.X R13, R9, 0x1, R105, P2 ;  /* 0x00000001090d7824 */ /* 0x000fe200010e0669 */
[----:B------:R-:W-:Y:S02]  /*5c00*/  ISETP.GT.AND P2, PT, R96, 0x8, P3 ;  /* 0x000000086000780c */ /* 0x000fe40001f44270 */
[----:B------:R-:W-:-:S11]  /*5c10*/  ISETP.GT.AND P3, PT, R97, 0x20, PT ;  /* 0x000000206100780c */ /* 0x000fd60003f64270 */
[----:B------:R0:W-:Y:S01]  /*5c20*/  @P2 STG.E desc[UR16][R66.64+0x20], R5 ;  /* 0x0000200542002986 */ /* 0x0001e2000c101910 */
[----:B------:R-:W-:Y:S02]  /*5c30*/  ISETP.GT.AND P2, PT, R96, 0x8, P0 ;  /* 0x000000086000780c */ /* 0x000fe40000744270 */
[----:B------:R-:W-:Y:S01]  /*5c40*/  ISETP.GT.AND P0, PT, R97, 0x21, PT ;  /* 0x000000216100780c */ /* 0x000fe20003f04270 */
[----:B0-----:R-:W-:-:S10]  /*5c50*/  FMUL R5, R74, R94 ;  /* 0x0000005e4a057220 */ /* 0x001fd40000400000 */
[----:B------:R0:W-:Y:S01]  /*5c60*/  @P2 STG.E desc[UR16][R22.64+0x20], R71 ;  /* 0x0000204716002986 */ /* 0x0001e2000c101910 */
[----:B------:R-:W-:-:S05]  /*5c70*/  IADD3 R68, P2, R107, R64, RZ ;  /* 0x000000406b447210 */ /* 0x000fca0007f5e0ff */
[----:B------:R-:W-:Y:S01]  /*5c80*/  IMAD.X R69, R105, 0x1, R65, P2 ;  /* 0x0000000169457824 */ /* 0x000fe200010e0641 */
[----:B------:R-:W-:-:S13]  /*5c90*/  ISETP.GT.AND P2, PT, R96, RZ, P3 ;  /* 0x000000ff6000720c */ /* 0x000fda0001f44270 */
[----:B------:R-:W-:Y:S01]  /*5ca0*/  @P2 STG.E desc[UR16][R68.64], R21 ;  /* 0x0000001544002986 */ /* 0x000fe2000c101910 */
[----:B------:R-:W-:-:S13]  /*5cb0*/  ISETP.GT.AND P2, PT, R96, RZ, P0 ;  /* 0x000000ff6000720c */ /* 0x000fda0000744270 */
[----:B------:R-:W-:Y:S01]  /*5cc0*/  @P2 STG.E desc[UR16][R10.64], R73 ;  /* 0x000000490a002986 */ /* 0x000fe2000c101910 */
[----:B------:R-:W-:-:S05]  /*5cd0*/  IADD3 R70, P2, R66, R107, RZ ;  /* 0x0000006b42467210 */ /* 0x000fca0007f5e0ff */
[----:B0-----:R-:W-:Y:S01]  /*5ce0*/  IMAD.X R71, R67, 0x1, R105, P2 ;  /* 0x0000000143477824 */ /* 0x001fe200010e0669 */
[----:B------:R-:W-:-:S05]  /*5cf0*/  IADD3 R18, P2, R107, R16, RZ ;  /* 0x000000106b127210 */ /* 0x000fca0007f5e0ff */
[----:B------:R-:W-:Y:S01]  /*5d00*/  IMAD.X R19, R105, 0x1, R17, P2 ;  /* 0x0000000169137824 */ /* 0x000fe200010e0611 */
[----:B------:R-:W-:-:S05]  /*5d10*/  IADD3 R14, P2, R12, R107, RZ ;  /* 0x0000006b0c0e7210 */ /* 0x000fca0007f5e0ff */
[----:B------:R-:W-:Y:S01]  /*5d20*/  IMAD.X R15, R13, 0x1, R105, P2 ;  /* 0x000000010d0f7824 */ /* 0x000fe200010e0669 */
[----:B------:R-:W-:-:S13]  /*5d30*/  ISETP.GT.AND P2, PT, R96, 0x8, P3 ;  /* 0x000000086000780c */ /* 0x000fda0001f44270 */
        /* <DEDUP_REMOVED lines=9> */
[----:B------:R-:W-:-:S04]  /*5dd0*/  ISETP.GT.AND P2, PT, R97, 0x29, PT ;  /* 0x000000296100780c */ /* 0x000fc80003f44270 */
[----:B------:R-:W-:-:S13]  /*5de0*/  ISETP.GT.AND P3, PT, R96, RZ, P2 ;  /* 0x000000ff6000720c */ /* 0x000fda0001764270 */
[----:B------:R-:W-:Y:S01]  /*5df0*/  @P3 STG.E desc[UR16][R16.64], R77 ;  /* 0x0000004d10003986 */ /* 0x000fe2000c101910 */
[----:B------:R-:W-:-:S05]  /*5e00*/  IADD3 R74, P3, R70, R107, RZ ;  /* 0x0000006b464a7210 */ /* 0x000fca0007f7e0ff */
[----:B0-----:R-:W-:Y:S01]  /*5e10*/  IMAD.X R75, R71, 0x1, R105, P3 ;  /* 0x00000001474b7824 */ /* 0x001fe200018e0669 */
[----:B------:R-:W-:-:S05]  /*5e20*/  IADD3 R20, P3, R107, R18, RZ ;  /* 0x000000126b147210 */ /* 0x000fca0007f7e0ff */
[----:B------:R-:W-:Y:S01]  /*5e30*/  IMAD.X R21, R105, 0x1, R19, P3 ;  /* 0x0000000169157824 */ /* 0x000fe200018e0613 */
[----:B------:R-:W-:-:S13]  /*5e40*/  ISETP.GT.AND P3, PT, R96, 0x8, P0 ;  /* 0x000000086000780c */ /* 0x000fda0000764270 */
[----:B------:R0:W-:Y:S01]  /*5e50*/  @P3 STG.E desc[UR16][R74.64+0x20], R5 ;  /* 0x000020054a003986 */ /* 0x0001e2000c101910 */
[----:B------:R-:W-:Y:S01]  /*5e60*/  ISETP.GT.AND P3, PT, R96, 0x8, P2 ;  /* 0x000000086000780c */ /* 0x000fe20001764270 */
[----:B0-----:R-:W-:-:S12]  /*5e70*/  FMUL R5, R82, R94 ;  /* 0x0000005e52057220 */ /* 0x001fd80000400000 */
[----:B------:R0:W-:Y:S01]  /*5e80*/  @P3 STG.E desc[UR16][R12.64+0x20], R79 ;  /* 0x0000204f0c003986 */ /* 0x0001e2000c101910 */
[----:B------:R-:W-:-:S05]  /*5e90*/  IADD3 R76, P3, R107, R72, RZ ;  /* 0x000000486b4c7210 */ /* 0x000fca0007f7e0ff */
[----:B------:R-:W-:Y:S01]  /*5ea0*/  IMAD.X R77, R105, 0x1, R73, P3 ;  /* 0x00000001694d7824 */ /* 0x000fe200018e0649 */
[----:B------:R-:W-:-:S04]  /*5eb0*/  ISETP.GT.AND P3, PT, R97, 0x30, PT ;  /* 0x000000306100780c */ /* 0x000fc80003f64270 */
[----:B------:R-:W-:-:S13]  /*5ec0*/  ISETP.GT.AND P4, PT, R96, RZ, P3 ;  /* 0x000000ff6000720c */ /* 0x000fda0001f84270 */
[----:B------:R-:W-:Y:S01]  /*5ed0*/  @P4 STG.E desc[UR16][R76.64], R59 ;  /* 0x0000003b4c004986 */ /* 0x000fe2000c101910 */
[----:B------:R-:W-:-:S04]  /*5ee0*/  ISETP.GT.AND P4, PT, R97, 0x31, PT ;  /* 0x000000316100780c */ /* 0x000fc80003f84270 */
[----:B------:R-:W-:-:S13]  /*5ef0*/  ISETP.GT.AND P5, PT, R96, RZ, P4 ;  /* 0x000000ff6000720c */ /* 0x000fda00027a4270 */
[----:B------:R-:W-:Y:S01]  /*5f00*/  @P5 STG.E desc[UR16][R18.64], R81 ;  /* 0x0000005112005986 */ /* 0x000fe2000c101910 */
[----:B------:R-:W-:-:S05]  /*5f10*/  IADD3 R78, P5, R74, R107, RZ ;  /* 0x0000006b4a4e7210 */ /* 0x000fca0007fbe0ff */
[----:B0-----:R-:W-:Y:S01]  /*5f20*/  IMAD.X R79, R75, 0x1, R105, P5 ;  /* 0x000000014b4f7824 */ /* 0x001fe200028e0669 */
[----:B------:R-:W-:-:S13]  /*5f30*/  ISETP.GT.AND P5, PT, R96, 0x8, P3 ;  /* 0x000000086000780c */ /* 0x000fda0001fa4270 */
[----:B------:R0:W-:Y:S01]  /*5f40*/  @P5 STG.E desc[UR16][R78.64+0x20], R5 ;  /* 0x000020054e005986 */ /* 0x0001e2000c101910 */
[----:B------:R-:W-:-:S05]  /*5f50*/  IADD3 R56, P5, R107, R76, RZ ;  /* 0x0000004c6b387210 */ /* 0x000fca0007fbe0ff */
[----:B------:R-:W-:Y:S01]  /*5f60*/  IMAD.X R57, R105, 0x1, R77, P5 ;  /* 0x0000000169397824 */ /* 0x000fe200028e064d */
[----:B------:R-:W-:Y:S01]  /*5f70*/  ISETP.GT.AND P5, PT, R96, 0x8, P4 ;  /* 0x000000086000780c */ /* 0x000fe200027a4270 */
[----:B0-----:R-:W-:-:S12]  /*5f80*/  FMUL R5, R86, R94 ;  /* 0x0000005e56057220 */ /* 0x001fd80000400000 */
[----:B------:R0:W-:Y:S01]  /*5f90*/  @P5 STG.E desc[UR16][R14.64+0x20], R83 ;  /* 0x000020530e005986 */ /* 0x0001e2000c101910 */
[----:B------:R-:W-:-:S05]  /*5fa0*/  IADD3 R58, P5, R14, R107, RZ ;  /* 0x0000006b0e3a7210 */ /* 0x000fca0007fbe0ff */
[----:B------:R-:W-:Y:S01]  /*5fb0*/  IMAD.X R59, R15, 0x1, R105, P5 ;  /* 0x000000010f3b7824 */ /* 0x000fe200028e0669 */
[----:B------:R-:W-:-:S04]  /*5fc0*/  ISETP.GT.AND P5, PT, R97, 0x38, PT ;  /* 0x000000386100780c */ /* 0x000fc80003fa4270 */
[----:B------:R-:W-:Y:S01]  /*5fd0*/  ISETP.GT.AND P6, PT, R96, RZ, P5 ;  /* 0x000000ff6000720c */ /* 0x000fe20002fc4270 */
[----:B0-----:R-:W-:-:S12]  /*5fe0*/  FMUL R83, R24, R94 ;  /* 0x0000005e18537220 */ /* 0x001fd80000400000 */
[----:B------:R-:W-:Y:S01]  /*5ff0*/  @P6 STG.E desc[UR16][R56.64], R103 ;  /* 0x0000006738006986 */ /* 0x000fe2000c101910 */
[----:B------:R-:W-:-:S05]  /*6000*/  IADD3 R80, P6, R78, R107, RZ ;  /* 0x0000006b4e507210 */ /* 0x000fca0007fde0ff */
[----:B------:R-:W-:Y:S01]  /*6010*/  IMAD.X R81, R79, 0x1, R105, P6 ;  /* 0x000000014f517824 */ /* 0x000fe200030e0669 */
[----:B------:R-:W-:-:S04]  /*6020*/  ISETP.GT.AND P6, PT, R97, 0x39, PT ;  /* 0x000000396100780c */ /* 0x000fc80003fc4270 */
[----:B------:R-:W-:-:S13]  /*6030*/  ISETP.GT.AND P0, PT, R96, RZ, P6 ;  /* 0x000000ff6000720c */ /* 0x000fda0003704270 */
[----:B------:R0:W-:Y:S01]  /*6040*/  @P0 STG.E desc[UR16][R20.64], R85 ;  /* 0x0000005514000986 */ /* 0x0001e2000c101910 */
[----:B------:R-:W-:Y:S01]  /*6050*/  ISETP.GT.AND P0, PT, R96, 0x8, P5 ;  /* 0x000000086000780c */ /* 0x000fe20002f04270 */
[----:B0-----:R-:W-:-:S12]  /*6060*/  FMUL R85, R28, R94 ;  /* 0x0000005e1c557220 */ /* 0x001fd80000400000 */
[----:B------:R0:W-:Y:S01]  /*6070*/  @P0 STG.E desc[UR16][R80.64+0x20], R5 ;  /* 0x0000200550000986 */ /* 0x0001e2000c101910 */
[----:B------:R-:W-:Y:S01]  /*6080*/  ISETP.GT.AND P0, PT, R96, 0x8, P6 ;  /* 0x000000086000780c */ /* 0x000fe20003704270 */
[----:B0-----:R-:W-:-:S12]  /*6090*/  FMUL R5, R26, R94 ;  /* 0x0000005e1a057220 */ /* 0x001fd80000400000 */
[----:B------:R-:W-:Y:S01]  /*60a0*/  @P0 STG.E desc[UR16][R58.64+0x20], R87 ;  /* 0x000020573a000986 */ /* 0x000fe2000c101910 */
[C---:B------:R-:W-:Y:S02]  /*60b0*/  ISETP.GT.AND P0, PT, R96.reuse, 0x80, P1 ;  /* 0x000000806000780c */ /* 0x040fe40000f04270 */
[----:B------:R-:W-:-:S11]  /*60c0*/  ISETP.GT.AND P1, PT, R96, 0x88, P1 ;  /* 0x000000886000780c */ /* 0x000fd60000f24270 */
[----:B------:R-:W-:Y:S01]  /*60d0*/  @P0 STG.E desc[UR16][R88.64+0x200], R83 ;  /* 0x0002005358000986 */ /* 0x000fe2000c101910 */
[----:B------:R-:W-:-:S04]  /*60e0*/  ISETP.NE.AND P0, PT, R102, RZ, PT ;  /* 0x000000ff6600720c */ /* 0x000fc80003f05270 */
[----:B------:R-:W-:-:S13]  /*60f0*/  ISETP.GT.AND P0, PT, R96, 0x80, P0 ;  /* 0x000000806000780c */ /* 0x000fda0000704270 */
[----:B------:R-:W-:Y:S01]  /*6100*/  @P0 STG.E desc[UR16][R92.64+0x200], R25 ;  /* 0x000200195c000986 */ /* 0x000fe2000c101910 */
[----:B------:R-:W-:-:S03]  /*6110*/  ISETP.NE.AND P0, PT, R104, RZ, PT ;  /* 0x000000ff6800720c */ /* 0x000fc60003f05270 */
[----:B------:R0:W-:Y:S01]  /*6120*/  @P1 STG.E desc[UR16][R88.64+0x220], R5 ;  /* 0x0002200558001986 */ /* 0x0001e2000c101910 */
[----:B------:R-:W-:-:S04]  /*6130*/  ISETP.GT.AND P1, PT, R97, 0x1, PT ;  /* 0x000000016100780c */ /* 0x000fc80003f24270 */
[----:B------:R-:W-:Y:S01]  /*6140*/  ISETP.GT.AND P1, PT, R96, 0x88, P1 ;  /* 0x000000886000780c */ /* 0x000fe20000f24270 */
[----:B0-----:R-:W-:-:S12]  /*6150*/  FMUL R5, R30, R94 ;  /* 0x0000005e1e057220 */ /* 0x001fd80000400000 */
[----:B------:R0:W-:Y:S01]  /*6160*/  @P1 STG.E desc[UR16][R92.64+0x220], R27 ;  /* 0x0002201b5c001986 */ /* 0x0001e2000c101910 */
[----:B------:R-:W-:-:S04]  /*6170*/  ISETP.GT.AND P1, PT, R97, 0x8, PT ;  /* 0x000000086100780c */ /* 0x000fc80003f24270 */
[----:B------:R-:W-:Y:S01]  /*6180*/  ISETP.GT.AND P1, PT, R96, 0x80, P1 ;  /* 0x000000806000780c */ /* 0x000fe20000f24270 */
[----:B0-----:R-:W-:-:S12]  /*6190*/  FMUL R27, R32, R94 ;  /* 0x0000005e201b7220 */ /* 0x001fd80000400000 */
[----:B------:R-:W-:Y:S01]  /*61a0*/  @P1 STG.E desc[UR16][R98.64+0x200], R85 ;  /* 0x0002005562001986 */ /* 0x000fe2000c101910 */
[----:B------:R-:W-:-:S04]  /*61b0*/  ISETP.GT.AND P1, PT, R97, 0x9, PT ;  /* 0x000000096100780c */ /* 0x000fc80003f24270 */
[----:B------:R-:W-:-:S13]  /*61c0*/  ISETP.GT.AND P1, PT, R96, 0x80, P1 ;  /* 0x000000806000780c */ /* 0x000fda0000f24270 */
[----:B------:R-:W-:Y:S01]  /*61d0*/  @P1 STG.E desc[UR16][R100.64+0x200], R29 ;  /* 0x0002001d64001986 */ /* 0x000fe2000c101910 */
[----:B------:R-:W-:-:S04]  /*61e0*/  ISETP.GT.AND P1, PT, R97, 0x8, PT ;  /* 0x000000086100780c */ /* 0x000fc80003f24270 */
[----:B------:R-:W-:-:S13]  /*61f0*/  ISETP.GT.AND P1, PT, R96, 0x88, P1 ;  /* 0x000000886000780c */ /* 0x000fda0000f24270 */
[----:B------:R0:W-:Y:S01]  /*6200*/  @P1 STG.E desc[UR16][R98.64+0x220], R5 ;  /* 0x0002200562001986 */ /* 0x0001e2000c101910 */
[----:B------:R-:W-:-:S04]  /*6210*/  ISETP.GT.AND P1, PT, R97, 0x9, PT ;  /* 0x000000096100780c */ /* 0x000fc80003f24270 */
[----:B------:R-:W-:Y:S01]  /*6220*/  ISETP.GT.AND P1, PT, R96, 0x88, P1 ;  /* 0x000000886000780c */ /* 0x000fe20000f24270 */
[----:B0-----:R-:W-:-:S12]  /*6230*/  FMUL R5, R34, R94 ;  /* 0x0000005e22057220 */ /* 0x001fd80000400000 */
[----:B------:R-:W-:Y:S01]  /*6240*/  @P1 STG.E desc[UR16][R100.64+0x220], R31 ;  /* 0x0002201f64001986 */ /* 0x000fe2000c101910 */
[----:B------:R-:W-:-:S04]  /*6250*/  ISETP.GT.AND P1, PT, R97, 0x10, PT ;  /* 0x000000106100780c */ /* 0x000fc80003f24270 */
[----:B------:R-:W-:-:S13]  /*6260*/  ISETP.GT.AND P1, PT, R96, 0x80, P1 ;  /* 0x000000806000780c */ /* 0x000fda0000f24270 */
[----:B------:R-:W-:Y:S02]  /*6270*/  @P1 IMAD.MOV.U32 R24, RZ, RZ, R60 ;  /* 0x000000ffff181224 */ /* 0x000fe400078e003c */
[----:B------:R-:W-:-:S05]  /*6280*/  @P1 IMAD.MOV.U32 R25, RZ, RZ, R61 ;  /* 0x000000ffff191224 */ /* 0x000fca00078e003d */
[----:B------:R0:W-:Y:S01]  /*6290*/  @P1 STG.E desc[UR16][R24.64+0x200], R27 ;  /* 0x0002001b18001986 */ /* 0x0001e2000c101910 */
[----:B------:R-:W-:-:S04]  /*62a0*/  ISETP.GT.AND P1, PT, R97, 0x11, PT ;  /* 0x000000116100780c */ /* 0x000fc80003f24270 */
[----:B------:R-:W-:Y:S01]  /*62b0*/  ISETP.GT.AND P1, PT, R96, 0x80, P1 ;  /* 0x000000806000780c */ /* 0x000fe20000f24270 */
[----:B0-----:R-:W-:-:S12]  /*62c0*/  FMUL R27, R36, R94 ;  /* 0x0000005e241b7220 */ /* 0x001fd80000400000 */
[----:B------:R-:W-:Y:S02]  /*62d0*/  @P1 IMAD.MOV.U32 R24, RZ, RZ, R62 ;  /* 0x000000ffff181224 */ /* 0x000fe400078e003e */
[----:B------:R-:W-:-:S05]  /*62e0*/  @P1 IMAD.MOV.U32 R25, RZ, RZ, R63 ;  /* 0x000000ffff191224 */ /* 0x000fca00078e003f */
        /* <DEDUP_REMOVED lines=41> */
[C---:B------:R-:W-:Y:S02]  /*6580*/  ISETP.GT.AND P1, PT, R96.reuse, 0x80, P2 ;  /* 0x000000806000780c */ /* 0x040fe40001724270 */
[----:B------:R-:W-:-:S11]  /*6590*/  ISETP.GT.AND P2, PT, R96, 0x88, P2 ;  /* 0x000000886000780c */ /* 0x000fd60001744270 */
[----:B------:R-:W-:Y:S01]  /*65a0*/  @P1 STG.E desc[UR16][R16.64+0x200], R45 ;  /* 0x0002002d10001986 */ /* 0x000fe2000c101910 */
[----:B------:R-:W-:-:S04]  /*65b0*/  ISETP.GT.AND P1, PT, R97, 0x28, PT ;  /* 0x000000286100780c */ /* 0x000fc80003f24270 */
[----:B------:R-:W-:-:S13]  /*65c0*/  ISETP.GT.AND P1, PT, R96, 0x88, P1 ;  /* 0x000000886000780c */ /* 0x000fda0000f24270 */
[----:B------:R0:W-:Y:S01]  /*65d0*/  @P1 STG.E desc[UR16][R74.64+0x220], R5 ;  /* 0x000220054a001986 */ /* 0x0001e2000c101910 */
[C---:B------:R-:W-:Y:S02]  /*65e0*/  ISETP.GT.AND P1, PT, R96.reuse, 0x80, P3 ;  /* 0x000000806000780c */ /* 0x040fe40001f24270 */
[C---:B------:R-:W-:Y:S01]  /*65f0*/  ISETP.GT.AND P3, PT, R96.reuse, 0x88, P3 ;  /* 0x000000886000780c */ /* 0x040fe20001f64270 */
[----:B------:R-:W-:Y:S01]  /*6600*/  @P2 STG.E desc[UR16][R12.64+0x220], R47 ;  /* 0x0002202f0c002986 */ /* 0x000fe2000c101910 */
[C---:B------:R-:W-:Y:S02]  /*6610*/  ISETP.GT.AND P2, PT, R96.reuse, 0x80, P6 ;  /* 0x000000806000780c */ /* 0x040fe40003744270 */
[----:B------:R-:W-:Y:S01]  /*6620*/  ISETP.GT.AND P6, PT, R96, 0x88, P6 ;  /* 0x000000886000780c */ /* 0x000fe200037c4270 */
[----:B0-----:R-:W-:-:S06]  /*6630*/  FMUL R5, R50, R94 ;  /* 0x0000005e32057220 */ /* 0x001fcc0000400000 */
[----:B------:R0:W-:Y:S01]  /*6640*/  @P1 STG.E desc[UR16][R76.64+0x200], R9 ;  /* 0x000200094c001986 */ /* 0x0001e2000c101910 */
[C---:B------:R-:W-:Y:S02]  /*6650*/  ISETP.GT.AND P1, PT, R96.reuse, 0x80, P4 ;  /* 0x000000806000780c */ /* 0x040fe40002724270 */
[----:B------:R-:W-:Y:S01]  /*6660*/  ISETP.GT.AND P4, PT, R96, 0x88, P4 ;  /* 0x000000886000780c */ /* 0x000fe20002784270 */
[----:B0-----:R-:W-:-:S10]  /*6670*/  FMUL R9, R52, R94 ;  /* 0x0000005e34097220 */ /* 0x001fd40000400000 */
[----:B------:R0:W-:Y:S01]  /*6680*/  @P1 STG.E desc[UR16][R18.64+0x200], R49 ;  /* 0x0002003112001986 */ /* 0x0001e2000c101910 */
[C---:B------:R-:W-:Y:S02]  /*6690*/  ISETP.GT.AND P1, PT, R96.reuse, 0x80, P5 ;  /* 0x000000806000780c */ /* 0x040fe40002f24270 */
[----:B------:R-:W-:Y:S01]  /*66a0*/  ISETP.GT.AND P5, PT, R96, 0x88, P5 ;  /* 0x000000886000780c */ /* 0x000fe20002fa4270 */
[----:B------:R0:W-:Y:S04]  /*66b0*/  @P3 STG.E desc[UR16][R78.64+0x220], R5 ;  /* 0x000220054e003986 */ /* 0x0001e8000c101910 */
[----:B------:R0:W-:Y:S06]  /*66c0*/  @P4 STG.E desc[UR16][R14.64+0x220], R51 ;  /* 0x000220330e004986 */ /* 0x0001ec000c101910 */
[----:B------:R0:W-:Y:S04]  /*66d0*/  @P1 STG.E desc[UR16][R56.64+0x200], R9 ;  /* 0x0002000938001986 */ /* 0x0001e8000c101910 */
[----:B------:R0:W-:Y:S04]  /*66e0*/  @P2 STG.E desc[UR16][R20.64+0x200], R53 ;  /* 0x0002003514002986 */ /* 0x0001e8000c101910 */
[----:B------:R0:W-:Y:S04]  /*66f0*/  @P5 STG.E desc[UR16][R80.64+0x220], R11 ;  /* 0x0002200b50005986 */ /* 0x0001e8000c101910 */
[----:B------:R0:W-:Y:S02]  /*6700*/  @P6 STG.E desc[UR16][R58.64+0x220], R55 ;  /* 0x000220373a006986 */ /* 0x0001e4000c101910 */
.L_x_149:
[----:B------:R-:W-:Y:S05]  /*6710*/  BSYNC B0 ;  /* 0x0000000000007941 */ /* 0x000fea0003800000 */
.L_x_25:
[----:B------:R-:W-:Y:S01]  /*6720*/  ULDC UR8, c[0x0][0xc] ;  /* 0x0000030000087ab9 */ /* 0x000fe20000000800 */
[----:B------:R-:W-:Y:S01]  /*6730*/  ULDC UR9, c[0x0][0x10] ;  /* 0x0000040000097ab9 */ /* 0x000fe20000000800 */
[----:B0-----:R-:W0:Y:S01]  /*6740*/  LDC R5, c[0x0][0x14] ;  /* 0x00000500ff057b82 */ /* 0x001e220000000800 */
[----:B------:R-:W-:Y:S01]  /*6750*/  UIMAD.WIDE.U32 UR8, UR8, UR9, URZ ;  /* 0x00000009080872a5 */ /* 0x000fe2000f8e003f */
[----:B------:R-:W-:Y:S01]  /*6760*/  PRMT R8, RZ, 0x7610, R8 ;  /* 0x00007610ff087816 */ /* 0x000fe20000000008 */
[----:B------:R-:W-:Y:S02]  /*6770*/  IMAD.MOV.U32 R12, RZ, RZ, -0x1 ;  /* 0xffffffffff0c7424 */ /* 0x000fe400078e00ff */
[----:B------:R-:W-:Y:S02]  /*6780*/  IMAD.MOV.U32 R13, RZ, RZ, -0x1 ;  /* 0xffffffffff0d7424 */ /* 0x000fe400078e00ff */
[----:B0-----:R-:W-:-:S04]  /*6790*/  IMAD.WIDE.U32 R2, R5, UR8, R2 ;  /* 0x0000000805027c25 */ /* 0x001fc8000f8e0002 */
[----:B------:R-:W-:Y:S01]  /*67a0*/  IMAD R5, R5, UR9, RZ ;  /* 0x0000000905057c24 */ /* 0x000fe2000f8e02ff */
[----:B------:R-:W-:Y:S02]  /*67b0*/  ULDC.64 UR8, c[0x0][0x750] ;  /* 0x0001d40000087ab9 */ /* 0x000fe40000000a00 */
[----:B------:R-:W-:Y:S01]  /*67c0*/  ISETP.GE.U32.AND P1, PT, R2, UR8, PT ;  /* 0x0000000802007c0c */ /* 0x000fe2000bf26070 */
[----:B------:R-:W-:Y:S02]  /*67d0*/  IMAD.IADD R3, R3, 0x1, R5 ;  /* 0x0000000103037824 */ /* 0x000fe400078e0205 */
[----:B------:R-:W-:-:S03]  /*67e0*/  IMAD.MOV.U32 R5, RZ, RZ, -0x1 ;  /* 0xffffffffff057424 */ /* 0x000fc600078e00ff */
[----:B------:R-:W-:-:S13]  /*67f0*/  ISETP.GE.U32.AND.EX P1, PT, R3, UR9, PT, P1 ;  /* 0x0000000903007c0c */ /* 0x000fda000bf26110 */
[----:B------:R-:W-:Y:S05]  /*6800*/  @P1 BRA `(.L_x_150) ;  /* 0x0000000400641947 */ /* 0x000fea0003800000 */
[----:B------:R-:W0:Y:S01]  /*6810*/  S2R R20, SR_CTAID.X ;  /* 0x0000000000147919 */ /* 0x000e220000002500 */
[----:B------:R-:W1:Y:S01]  /*6820*/  LDC.64 R14, c[0x0][0x728] ;  /* 0x0001ca00ff0e7b82 */ /* 0x000e620000000a00 */
[----:B------:R-:W-:Y:S01]  /*6830*/  ULDC UR8, c[0x0][0x150] ;  /* 0x0000540000087ab9 */ /* 0x000fe20000000800 */
[----:B------:R-:W-:Y:S01]  /*6840*/  IMAD.MOV.U32 R12, RZ, RZ, R2 ;  /* 0x000000ffff0c7224 */ /* 0x000fe200078e0002 */
[----:B--2---:R-:W2:Y:S01]  /*6850*/  S2R R22, SR_CTAID.Y ;  /* 0x0000000000167919 */ /* 0x004ea20000002600 */
[----:B------:R-:W-:-:S04]  /*6860*/  IMAD.MOV.U32 R13, RZ, RZ, R3 ;  /* 0x000000ffff0d7224 */ /* 0x000fc800078e0003 */
[----:B------:R-:W2:Y:S08]  /*6870*/  LDC R23, c[0x0][0x144] ;  /* 0x00005100ff177b82 */ /* 0x000eb00000000800 */
[----:B------:R-:W2:Y:S08]  /*6880*/  LDC R16, c[0x0][0x730] ;  /* 0x0001cc00ff107b82 */ /* 0x000eb00000000800 */
[----:B------:R-:W2:Y:S01]  /*6890*/  LDC.64 R18, c[0x0][0x720] ;  /* 0x0001c800ff127b82 */ /* 0x000ea20000000a00 */
[----:B-1----:R-:W-:-:S04]  /*68a0*/  ISETP.NE.U32.AND P1, PT, R14, RZ, PT ;  /* 0x000000ff0e00720c */ /* 0x002fc80003f25070 */
[----:B------:R-:W-:Y:S02]  /*68b0*/  ISETP.NE.AND.EX P1, PT, R15, RZ, PT, P1 ;  /* 0x000000ff0f00720c */ /* 0x000fe40003f25310 */
[----:B0-----:R-:W-:-:S05]  /*68c0*/  I2FP.F32.U32 R5, R20 ;  /* 0x0000001400057245 */ /* 0x001fca0000201000 */
[----:B------:R-:W-:-:S04]  /*68d0*/  FMUL R5, R5, UR8 ;  /* 0x0000000805057c20 */ /* 0x000fc80008400000 */
[----:B------:R0:W1:Y:S02]  /*68e0*/  F2I.U32.TRUNC.NTZ R21, R5 ;  /* 0x0000000500157305 */ /* 0x000064000020f000 */
[----:B------:R-:W-:Y:S05]  /*68f0*/  @!P1 BRA `(.L_x_151) ;  /* 0x0000000000289947 */ /* 0x000fea0003800000 */
[----:B0-----:R-:W0:Y:S02]  /*6900*/  LDC R5, c[0x0][0x734] ;  /* 0x0001cd00ff057b82 */ /* 0x001e240000000800 */
        /* <DEDUP_REMOVED lines=9> */
.L_x_151:
[-CC-:B--2---:R-:W-:Y:S01]  /*69a0*/  SHF.R.U64 R17, R12, R16.reuse, R13.reuse ;  /* 0x000000100c117219 */ /* 0x184fe2000000120d */
[----:B------:R-:W2:Y:S01]  /*69b0*/  LDC.64 R28, c[0x0][0x740] ;  /* 0x0001d000ff1c7b82 */ /* 0x000ea20000000a00 */
[----:B0-----:R-:W-:Y:S01]  /*69c0*/  SHF.R.U32.HI R5, RZ, R16, R13 ;  /* 0x00000010ff057219 */ /* 0x001fe2000001160d */
[----:B-1----:R-:W-:Y:S01]  /*69d0*/  IMAD.MOV R21, RZ, RZ, -R21 ;  /* 0x000000ffff157224 */ /* 0x002fe200078e0a15 */
[----:B------:R-:W-:Y:S01]  /*69e0*/  IADD3 R11, P1, RZ, -R17, RZ ;  /* 0x80000011ff0b7210 */ /* 0x000fe20007f3e0ff */
[----:B------:R-:W-:Y:S02]  /*69f0*/  ULDC UR8, c[0x0][0x154] ;  /* 0x0000550000087ab9 */ /* 0x000fe40000000800 */
[----:B------:R-:W-:Y:S02]  /*6a00*/  IMAD R23, R23, R21, R20 ;  /* 0x0000001517177224 */ /* 0x000fe400078e0214 */
[----:B------:R-:W0:Y:S01]  /*6a10*/  LDC R12, c[0x0][0x718] ;  /* 0x0001c600ff0c7b82 */ /* 0x000e220000000800 */
[----:B------:R-:W-:-:S02]  /*6a20*/  IMAD.X R5, RZ, RZ, ~R5, P1 ;  /* 0x000000ffff057224 */ /* 0x000fc400008e0e05 */
[----:B------:R-:W-:-:S04]  /*6a30*/  IMAD.WIDE.U32 R8, R11, R18, R2 ;  /* 0x000000120b087225 */ /* 0x000fc800078e0002 */
[----:B------:R-:W-:Y:S01]  /*6a40*/  IMAD R10, R5, R18, RZ ;  /* 0x00000012050a7224 */ /* 0x000fe200078e02ff */
[----:B------:R-:W1:Y:S03]  /*6a50*/  LDC R24, c[0x0][0x708] ;  /* 0x0001c200ff187b82 */ /* 0x000e660000000800 */
[----:B------:R-:W-:Y:S02]  /*6a60*/  IMAD R5, R11, R19, R10 ;  /* 0x000000130b057224 */ /* 0x000fe400078e020a */
[----:B------:R-:W-:Y:S02]  /*6a70*/  IMAD.MOV.U32 R11, RZ, RZ, 0x1 ;  /* 0x00000001ff0b7424 */ /* 0x000fe400078e00ff */
[----:B------:R-:W-:Y:S01]  /*6a80*/  IMAD.IADD R5, R9, 0x1, R5 ;  /* 0x0000000109057824 */ /* 0x000fe200078e0205 */
[----:B------:R-:W3:Y:S01]  /*6a90*/  LDC R26, c[0x0][0x758] ;  /* 0x0001d600ff1a7b82 */ /* 0x000ee20000000800 */
[----:B------:R-:W-:-:S02]  /*6aa0*/  I2FP.F32.U32 R9, R22 ;  /* 0x0000001600097245 */ /* 0x000fc40000201000 */
[----:B--2---:R-:W-:-:S03]  /*6ab0*/  ISETP.NE.U32.AND P1, PT, R28, RZ, PT ;  /* 0x000000ff1c00720c */ /* 0x004fc60003f25070 */
[----:B------:R-:W-:Y:S01]  /*6ac0*/  FMUL R10, R9, UR8 ;  /* 0x00000008090a7c20 */ /* 0x000fe20008400000 */
[----:B------:R-:W-:Y:S01]  /*6ad0*/  ISETP.NE.AND.EX P1, PT, R29, RZ, PT, P1 ;  /* 0x000000ff1d00720c */ /* 0x000fe20003f25310 */
[----:B------:R-:W2:Y:S01]  /*6ae0*/  LDC R21, c[0x0][0x148] ;  /* 0x00005200ff157b82 */ /* 0x000ea20000000800 */
[-CC-:B0-----:R-:W-:Y:S01]  /*6af0*/  SHF.R.U64 R16, R8, R12.reuse, R5.reuse ;  /* 0x0000000c08107219 */ /* 0x181fe20000001205 */
[----:B------:R0:W0:Y:S01]  /*6b00*/  F2I.U32.TRUNC.NTZ R18, R10 ;  /* 0x0000000a00127305 */ /* 0x000022000020f000 */
[----:B------:R-:W-:Y:S01]  /*6b10*/  SHF.R.U32.HI R5, RZ, R12, R5 ;  /* 0x0000000cff057219 */ /* 0x000fe20000011605 */
[----:B------:R-:W-:-:S04]  /*6b20*/  IMAD.MOV.U32 R9, RZ, RZ, -0x1 ;  /* 0xffffffffff097424 */ /* 0x000fc800078e00ff */
[----:B------:R-:W0:Y:S01]  /*6b30*/  LDC R20, c[0x0][0x700] ;  /* 0x0001c000ff147b82 */ /* 0x000e220000000800 */
[-CC-:B-1----:R-:W-:Y:S02]  /*6b40*/  SHF.R.U64 R14, R16, R24.reuse, R5.reuse ;  /* 0x00000018100e7219 */ /* 0x182fe40000001205 */
[----:B------:R-:W-:-:S05]  /*6b50*/  SHF.R.U32.HI R5, RZ, R24, R5 ;  /* 0x00000018ff057219 */ /* 0x000fca0000011605 */
[----:B------:R-:W1:Y:S01]  /*6b60*/  LDC R27, c[0x0][0x748] ;  /* 0x0001d200ff1b7b82 */ /* 0x000e620000000800 */
[-C--:B---3--:R-:W-:Y:S02]  /*6b70*/  SHF.L.U32 R8, R9, R26.reuse, RZ ;  /* 0x0000001a09087219 */ /* 0x088fe400000006ff */
[-CC-:B------:R-:W-:Y:S02]  /*6b80*/  SHF.R.U64 R19, R14, R26.reuse, R5.reuse ;  /* 0x0000001a0e137219 */ /* 0x180fe40000001205 */
[----:B------:R-:W-:Y:S02]  /*6b90*/  SHF.R.U32.HI R9, RZ, R26, R5 ;  /* 0x0000001aff097219 */ /* 0x000fe40000011605 */
[----:B------:R-:W-:Y:S01]  /*6ba0*/  LOP3.LUT R25, RZ, R8, RZ, 0x33, !PT ;  /* 0x00000008ff197212 */ /* 0x000fe200078e33ff */
[----:B------:R-:W3:Y:S01]  /*6bb0*/  LDC R30, c[0x0][0x738] ;  /* 0x0001ce00ff1e7b82 */ /* 0x000ee20000000800 */
[----:B------:R-:W-:Y:S01]  /*6bc0*/  SHF.L.U32 R26, R11, R26, RZ ;  /* 0x0000001a0b1a7219 */ /* 0x000fe200000006ff */
[----:B------:R-:W-:-:S06]  /*6bd0*/  IMAD.MOV.U32 R8, RZ, RZ, R19 ;  /* 0x000000ffff087224 */ /* 0x000fcc00078e0013 */
[----:B------:R-:W0:Y:S01]  /*6be0*/  LDC R31, c[0x0][0x710] ;  /* 0x0001c400ff1f7b82 */ /* 0x000e220000000800 */
[----:B------:R-:W-:Y:S05]  /*6bf0*/  @!P1 BRA `(.L_x_152) ;  /* 0x0000000000289947 */ /* 0x000fea0003800000 */
[----:B------:R-:W4:Y:S02]  /*6c00*/  LDC R8, c[0x0][0x74c] ;  /* 0x0001d300ff087b82 */ /* 0x000f240000000800 */
[----:B----4-:R-:W-:-:S05]  /*6c10*/  IADD3 R5, P1, R19, R8, RZ ;  /* 0x0000000813057210 */ /* 0x010fca0007f3e0ff */
[----:B------:R-:W-:-:S04]  /*6c20*/  IMAD.X R15, RZ, RZ, R9, P1 ;  /* 0x000000ffff0f7224 */ /* 0x000fc800008e0609 */
[----:B------:R-:W-:-:S04]  /*6c30*/  IMAD.WIDE.U32 R8, R15, R28, RZ ;  /* 0x0000001c0f087225 */ /* 0x000fc800078e00ff */
[----:B0-----:R-:W-:-:S04]  /*6c40*/  IMAD.WIDE.U32 R10, P1, R5, R29, R8 ;  /* 0x0000001d050a7225 */ /* 0x001fc80007820008 */
[----:B------:R-:W-:-:S04]  /*6c50*/  IMAD.WIDE.U32 R8, R5, R28, RZ ;  /* 0x0000001c05087225 */ /* 0x000fc800078e00ff */
[----:B------:R-:W-:Y:S01]  /*6c60*/  IMAD.X R13, RZ, RZ, RZ, P1 ;  /* 0x000000ffff0d7224 */ /* 0x000fe200008e06ff */
[----:B------:R-:W-:Y:S01]  /*6c70*/  IADD3 RZ, P1, R9, R10, RZ ;  /* 0x0000000a09ff7210 */ /* 0x000fe20007f3e0ff */
[----:B------:R-:W-:-:S04]  /*6c80*/  IMAD.MOV.U32 R12, RZ, RZ, R11 ;  /* 0x000000ffff0c7224 */ /* 0x000fc800078e000b */
[----:B------:R-:W-:-:S08]  /*6c90*/  IMAD.WIDE.U32.X R8, R15, R29, R12, P1 ;  /* 0x0000001d0f087225 */ /* 0x000fd000008e040c */
.L_x_152:
[----:B------:R-:W-:Y:S01]  /*6ca0*/  ISETP.NE.AND P1, PT, R0, 0x1, PT ;  /* 0x000000010000780c */ /* 0x000fe20003f25270 */
[----:B0-----:R-:W-:Y:S01]  /*6cb0*/  IMAD.MOV R18, RZ, RZ, -R18 ;  /* 0x000000ffff127224 */ /* 0x001fe200078e0a12 */
[----:B-1----:R-:W-:Y:S01]  /*6cc0*/  SHF.R.U64 R5, R8, R27, R9 ;  /* 0x0000001b08057219 */ /* 0x002fe20000001209 */
[----:B------:R-:W-:Y:S01]  /*6cd0*/  VIADD R9, R20, 0xffffffff ;  /* 0xffffffff14097836 */ /* 0x000fe20000000000 */
[----:B------:R-:W-:-:S03]  /*6ce0*/  LOP3.LUT R12, R14, R25, RZ, 0xc0, !PT ;  /* 0x000000190e0c7212 */ /* 0x000fc600078ec0ff */
[----:B------:R-:W-:Y:S01]  /*6cf0*/  IMAD.MOV R8, RZ, RZ, -R5 ;  /* 0x000000ffff087224 */ /* 0x000fe200078e0a05 */
[----:B------:R-:W-:Y:S01]  /*6d00*/  LOP3.LUT R16, R16, R9, RZ, 0xc0, !PT ;  /* 0x0000000910107212 */ /* 0x000fe200078ec0ff */
[----:B------:R-:W-:Y:S02]  /*6d10*/  IMAD R12, R26, R5, R12 ;  /* 0x000000051a0c7224 */ /* 0x000fe400078e020c */
[----:B---3--:R-:W-:Y:S02]  /*6d20*/  IMAD R5, R8, R30, R19 ;  /* 0x0000001e08057224 */ /* 0x008fe400078e0213 */
[----:B--2---:R-:W-:Y:S02]  /*6d30*/  @P1 IMAD R23, R21, R18, R22 ;  /* 0x0000001215171224 */ /* 0x004fe400078e0216 */
[----:B------:R-:W-:Y:S02]  /*6d40*/  IMAD R5, R5, R20, R16 ;  /* 0x0000001405057224 */ /* 0x000fe400078e0210 */
[----:B------:R-:W-:-:S02]  /*6d50*/  IMAD R12, R12, R31, R23 ;  /* 0x0000001f0c0c7224 */ /* 0x000fc400078e0217 */
[----:B------:R-:W-:-:S03]  /*6d60*/  IMAD.MOV.U32 R8, RZ, RZ, 0x1 ;  /* 0x00000001ff087424 */ /* 0x000fc600078e00ff */
[----:B------:R-:W-:Y:S02]  /*6d70*/  SEL R13, R5, R12, !P1 ;  /* 0x0000000c050d7207 */ /* 0x000fe40004800000 */
[----:B------:R-:W-:Y:S01]  /*6d80*/  SEL R12, R12, R5, !P1 ;  /* 0x000000050c0c7207 */ /* 0x000fe20004800000 */
[----:B------:R-:W-:-:S07]  /*6d90*/  IMAD.MOV.U32 R5, RZ, RZ, R17 ;  /* 0x000000ffff057224 */ /* 0x000fce00078e0011 */
.L_x_150:
[----:B------:R-:W-:-:S13]  /*6da0*/  LOP3.LUT P1, RZ, R8, 0xff, RZ, 0xc0, !PT ;  /* 0x000000ff08ff7812 */ /* 0x000fda000782c0ff */
[----:B------:R-:W-:Y:S05]  /*6db0*/  @P1 BRA `(.L_x_153) ;  /* 0xffffffa400081947 */ /* 0x000fea000383ffff */
[----:B------:R-:W-:Y:S05]  /*6dc0*/  EXIT ;  /* 0x000000000000794d */ /* 0x000fea0003800000 */
.L_x_7:
[----:B0-----:R-:W-:Y:S01]  /*6dd0*/  ULDC.64 UR4, c[0x0][0x750] ;  /* 0x0001d40000047ab9 */ /* 0x001fe20000000a00 */
        /* <DEDUP_REMOVED lines=25> */
.L_x_155:
[----:B------:R-:W0:Y:S01]  /*6f70*/  LDC.64 R28, c[0x0][0x740] ;  /* 0x0001d000ff1c7b82 */ /* 0x000e220000000a00 */
[-CC-:B------:R-:W-:Y:S01]  /*6f80*/  SHF.R.U64 R17, R14, R20.reuse, R15.reuse ;  /* 0x000000140e117219 */ /* 0x180fe2000000120f */
[----:B------:R-:W-:Y:S01]  /*6f90*/  IMAD.MOV.U32 R27, RZ, RZ, 0x1 ;  /* 0x00000001ff1b7424 */ /* 0x000fe200078e00ff */
[----:B------:R-:W-:Y:S02]  /*6fa0*/  SHF.R.U32.HI R5, RZ, R20, R15 ;  /* 0x00000014ff057219 */ /* 0x000fe4000001160f */
[----:B------:R-:W-:-:S03]  /*6fb0*/  IADD3 R11, P0, RZ, -R17, RZ ;  /* 0x80000011ff0b7210 */ /* 0x000fc60007f1e0ff */
[----:B------:R-:W1:Y:S02]  /*6fc0*/  LDC R14, c[0x0][0x718] ;  /* 0x0001c600ff0e7b82 */ /* 0x000e640000000800 */
[----:B------:R-:W-:Y:S02]  /*6fd0*/  IMAD.X R5, RZ, RZ, ~R5, P0 ;  /* 0x000000ffff057224 */ /* 0x000fe400000e0e05 */
[----:B------:R-:W-:-:S04]  /*6fe0*/  IMAD.WIDE.U32 R6, R11, R22, R2 ;  /* 0x000000160b067225 */ /* 0x000fc800078e0002 */
[----:B------:R-:W2:Y:S01]  /*6ff0*/  LDC R24, c[0x0][0x708] ;  /* 0x0001c200ff187b82 */ /* 0x000ea20000000800 */
[----:B------:R-:W-:-:S04]  /*7000*/  IMAD R12, R5, R22, RZ ;  /* 0x00000016050c7224 */ /* 0x000fc800078e02ff */
[----:B------:R-:W-:-:S03]  /*7010*/  IMAD R5, R11, R23, R12 ;  /* 0x000000170b057224 */ /* 0x000fc600078e020c */
[----:B------:R-:W3:Y:S01]  /*7020*/  LDC R26, c[0x0][0x758] ;  /* 0x0001d600ff1a7b82 */ /* 0x000ee20000000800 */
[----:B------:R-:W-:Y:S01]  /*7030*/  IMAD.IADD R5, R7, 0x1, R5 ;  /* 0x0000000107057824 */ /* 0x000fe200078e0205 */
[----:B0-----:R-:W-:Y:S01]  /*7040*/  ISETP.NE.U32.AND P0, PT, R28, RZ, PT ;  /* 0x000000ff1c00720c */ /* 0x001fe20003f05070 */
[----:B------:R-:W-:-:S03]  /*7050*/  IMAD.MOV.U32 R7, RZ, RZ, -0x1 ;  /* 0xffffffffff077424 */ /* 0x000fc600078e00ff */
        /* <DEDUP_REMOVED lines=8> */
[-C--:B---3--:R-:W-:Y:S02]  /*70e0*/  SHF.L.U32 R6, R7, R26.reuse, RZ ;  /* 0x0000001a07067219 */ /* 0x088fe400000006ff */
[--C-:B------:R-:W-:Y:S02]  /*70f0*/  SHF.R.U64 R22, R20, R26, R5.reuse ;  /* 0x0000001a14167219 */ /* 0x100fe40000001205 */
[----:B------:R-:W-:Y:S02]  /*7100*/  LOP3.LUT R31, RZ, R6, RZ, 0x33, !PT ;  /* 0x00000006ff1f7212 */ /* 0x000fe400078e33ff */
[----:B------:R-:W-:Y:S01]  /*7110*/  SHF.R.U32.HI R7, RZ, R26, R5 ;  /* 0x0000001aff077219 */ /* 0x000fe20000011605 */
[----:B------:R-:W3:Y:S01]  /*7120*/  LDC R30, c[0x0][0x710] ;  /* 0x0001c400ff1e7b82 */ /* 0x000ee20000000800 */
[----:B------:R-:W-:Y:S01]  /*7130*/  IMAD.MOV.U32 R6, RZ, RZ, R22 ;  /* 0x000000ffff067224 */ /* 0x000fe200078e0016 */
[----:B------:R-:W-:Y:S06]  /*7140*/  @!P0 BRA `(.L_x_156) ;  /* 0x0000000000288947 */ /* 0x000fec0003800000 */
        /* <DEDUP_REMOVED lines=10> */
.L_x_156:
[----:B------:R-:W-:Y:S01]  /*71f0*/  ISETP.NE.AND P0, PT, R0, 0x1, PT ;  /* 0x000000010000780c */ /* 0x000fe20003f05270 */
[----:B0-----:R-:W-:Y:S01]  /*7200*/  VIADD R11, R21, 0xffffffff ;  /* 0xffffffff150b7836 */ /* 0x001fe20000000000 */
[----:B-1----:R-:W-:Y:S02]  /*7210*/  SHF.R.U64 R6, R6, R23, R7 ;  /* 0x0000001706067219 */ /* 0x002fe40000001207 */
[----:B------:R-:W-:Y:S02]  /*7220*/  SHF.L.U32 R7, R27, R26, RZ ;  /* 0x0000001a1b077219 */ /* 0x000fe400000006ff */
[----:B------:R-:W-:Y:S01]  /*7230*/  LOP3.LUT R5, R20, R31, RZ, 0xc0, !PT ;  /* 0x0000001f14057212 */ /* 0x000fe200078ec0ff */
[----:B------:R-:W-:-:S04]  /*7240*/  IMAD.MOV R9, RZ, RZ, -R6 ;  /* 0x000000ffff097224 */ /* 0x000fc800078e0a06 */
[----:B------:R-:W-:Y:S02]  /*7250*/  IMAD R7, R7, R6, R5 ;  /* 0x0000000607077224 */ /* 0x000fe400078e0205 */
[----:B------:R-:W-:Y:S01]  /*7260*/  @P0 IMAD R10, R19, R18, R8 ;  /* 0x00000012130a0224 */ /* 0x000fe200078e0208 */
[----:B------:R-:W-:Y:S01]  /*7270*/  LOP3.LUT R8, R16, R11, RZ, 0xc0, !PT ;  /* 0x0000000b10087212 */ /* 0x000fe200078ec0ff */
[----:B--2---:R-:W-:Y:S02]  /*7280*/  IMAD R5, R9, R25, R22 ;  /* 0x0000001909057224 */ /* 0x004fe400078e0216 */
[----:B---3--:R-:W-:Y:S02]  /*7290*/  IMAD R7, R7, R30, R10 ;  /* 0x0000001e07077224 */ /* 0x008fe400078e020a */
[----:B------:R-:W-:Y:S02]  /*72a0*/  IMAD R8, R5, R21, R8 ;  /* 0x0000001505087224 */ /* 0x000fe400078e0208 */
[----:B------:R-:W-:-:S02]  /*72b0*/  IMAD.MOV.U32 R6, RZ, RZ, 0x1 ;  /* 0x00000001ff067424 */ /* 0x000fc400078e00ff */
[----:B------:R-:W-:Y:S01]  /*72c0*/  IMAD.MOV.U32 R5, RZ, RZ, R17 ;  /* 0x000000ffff057224 */ /* 0x000fe200078e0011 */
[----:B------:R-:W-:Y:S02]  /*72d0*/  SEL R11, R8, R7, !P0 ;  /* 0x00000007080b7207 */ /* 0x000fe40004000000 */
[----:B------:R-:W-:-:S07]  /*72e0*/  SEL R7, R7, R8, !P0 ;  /* 0x0000000807077207 */ /* 0x000fce0004000000 */
.L_x_154:
[----:B------:R-:W-:-:S08]  /*72f0*/  NOP ;  /* 0x0000000000007918 */ /* 0x000fd00000000000 */
[----:B------:R-:W0:-:S00]  /*7300*/  USETMAXREG.DEALLOC.CTAPOOL 0x28 ;  /* 0x00000028000079c8 */ /* 0x000e0000080e0500 */
[----:B------:R-:W-:-:S13]  /*7310*/  ISETP.NE.AND P0, PT, RZ, UR7, PT ;  /* 0x00000007ff007c0c */ /* 0x000fda000bf05270 */
[----:B------:R-:W-:Y:S05]  /*7320*/  @P0 EXIT ;  /* 0x000000000000094d */ /* 0x000fea0003800000 */
[----:B0-----:R-:W-:Y:S01]  /*7330*/  LOP3.LUT P0, RZ, R6, 0xff, RZ, 0xc0, !PT ;  /* 0x000000ff06ff7812 */ /* 0x001fe2000780c0ff */
[----:B------:R-:W-:Y:S02]  /*7340*/  IMAD.MOV.U32 R14, RZ, RZ, 0x1 ;  /* 0x00000001ff0e7424 */ /* 0x000fe400078e00ff */
[----:B------:R-:W-:-:S10]  /*7350*/  IMAD.MOV.U32 R13, RZ, RZ, RZ ;  /* 0x000000ffff0d7224 */ /* 0x000fd400078e00ff */
[----:B------:R-:W-:Y:S05]  /*7360*/  @!P0 BRA `(.L_x_157) ;  /* 0x0000000c00b88947 */ /* 0x000fea0003800000 */
[----:B------:R-:W0:Y:S01]  /*7370*/  S2UR UR38, SR_CgaCtaId ;  /* 0x00000000002679c3 */ /* 0x000e220000008800 */
[----:B------:R-:W-:Y:S01]  /*7380*/  ULDC UR5, c[0x0][0x28c] ;  /* 0x0000a30000057ab9 */ /* 0x000fe20000000800 */
[----:B------:R-:W-:Y:S01]  /*7390*/  ULDC UR21, c[0x0][0x758] ;  /* 0x0001d60000157ab9 */ /* 0x000fe20000000800 */
[----:B------:R-:W-:Y:S01]  /*73a0*/  UMOV UR8, 0xffffffff ;  /* 0xffffffff00087882 */ /* 0x000fe20000000000 */
[----:B------:R-:W-:Y:S01]  /*73b0*/  UIADD3 UR9, UR5, 0x7f, URZ ;  /* 0x0000007f05097890 */ /* 0x000fe2000fffe03f */
[----:B------:R-:W-:Y:S01]  /*73c0*/  BSSY B0, `(.L_x_157) ;  /* 0x00000e8000007945 */ /* 0x000fe20003800000 */
[----:B------:R-:W-:Y:S01]  /*73d0*/  UMOV UR10, 0x1 ;  /* 0x00000001000a7882 */ /* 0x000fe20000000000 */
[----:B------:R-:W-:Y:S01]  /*73e0*/  USHF.L.U32 UR40, UR8, UR21, URZ ;  /* 0x0000001508287299 */ /* 0x000fe2000800063f */
[----:B------:R-:W-:Y:S01]  /*73f0*/  IMAD.MOV.U32 R12, RZ, RZ, 0x1 ;  /* 0x00000001ff0c7424 */ /* 0x000fe200078e00ff */
[----:B------:R-:W-:Y:S01]  /*7400*/  USHF.L.U32 UR21, UR10, UR21, URZ ;  /* 0x000000150a157299 */ /* 0x000fe2000800063f */
[----:B------:R-:W-:Y:S01]  /*7410*/  IMAD.MOV.U32 R14, RZ, RZ, 0x1 ;  /* 0x00000001ff0e7424 */ /* 0x000fe200078e00ff */
[----:B------:R-:W-:Y:S01]  /*7420*/  USHF.R.S32.HI UR10, URZ, 0x1f, UR9 ;  /* 0x0000001f3f0a7899 */ /* 0x000fe20008011409 */
[----:B------:R-:W-:Y:S01]  /*7430*/  IMAD.MOV.U32 R13, RZ, RZ, RZ ;  /* 0x000000ffff0d7224 */ /* 0x000fe200078e00ff */
[----:B------:R-:W-:Y:S01]  /*7440*/  ULDC UR4, c[0x0][0xc] ;  /* 0x0000030000047ab9 */ /* 0x000fe20000000800 */
[----:B------:R-:W-:Y:S01]  /*7450*/  ULDC UR5, c[0x0][0x10] ;  /* 0x0000040000057ab9 */ /* 0x000fe20000000800 */
[----:B------:R-:W-:-:S02]  /*7460*/  ULEA.HI UR10, UR10, UR9, URZ, 0x7 ;  /* 0x000000090a0a7291 */ /* 0x000fc4000f8f383f */
[----:B------:R-:W-:Y:S01]  /*7470*/  UIMAD.WIDE.U32 UR4, UR4, UR5, URZ ;  /* 0x00000005040472a5 */ /* 0x000fe2000f8e003f */
[----:B------:R-:W-:Y:S01]  /*7480*/  ULDC UR8, c[0x0][0x14] ;  /* 0x0000050000087ab9 */ /* 0x000fe20000000800 */
[----:B------:R-:W-:Y:S02]  /*7490*/  USHF.R.S32.HI UR39, URZ, 0x7, UR10 ;  /* 0x000000073f277899 */ /* 0x000fe4000801140a */
[----:B------:R-:W-:Y:S02]  /*74a0*/  UIMAD.WIDE.U32 UR42, UR4, UR8, URZ ;  /* 0x00000008042a72a5 */ /* 0x000fe4000f8e003f */
[----:B0-----:R-:W-:Y:S02]  /*74b0*/  USHF.L.U32 UR29, UR38, 0x7, URZ ;  /* 0x00000007261d7899 */ /* 0x001fe4000800063f */
[----:B------:R-:W-:Y:S02]  /*74c0*/  USHF.L.U32 UR47, UR38, 0xd, URZ ;  /* 0x0000000d262f7899 */ /* 0x000fe4000800063f */
[----:B------:R-:W-:-:S02]  /*74d0*/  USHF.L.U32 UR37, UR38, 0x1, URZ ;  /* 0x0000000126257899 */ /* 0x000fc4000800063f */
[----:B------:R-:W-:Y:S02]  /*74e0*/  USHF.L.U32 UR38, UR38, 0xb, URZ ;  /* 0x0000000b26267899 */ /* 0x000fe4000800063f */
[----:B------:R-:W-:Y:S01]  /*74f0*/  UIMAD UR41, UR5, UR8, URZ ;  /* 0x00000008052972a4 */ /* 0x000fe2000f8e023f */
[----:B------:R-:W-:Y:S01]  /*7500*/  ULDC UR7, c[0x0][0x700] ;  /* 0x0001c00000077ab9 */ /* 0x000fe20000000800 */
[----:B------:R-:W-:Y:S02]  /*7510*/  ULOP3.LUT UR46, UR6, 0x2, URZ, 0xfc, !UPT ;  /* 0x00000002062e7892 */ /* 0x000fe4000f8efc3f */
[----:B------:R-:W-:Y:S02]  /*7520*/  UIADD3 UR7, UR7, -0x1, URZ ;  /* 0xffffffff07077890 */ /* 0x000fe4000fffe03f */
[----:B------:R-:W-:Y:S02]  /*7530*/  ULOP3.LUT UR29, UR29, 0x80, URZ, 0xc0, !UPT ;  /* 0x000000801d1d7892 */ /* 0x000fe4000f8ec03f */
[----:B------:R-:W-:-:S02]  /*7540*/  ULOP3.LUT UR37, UR37, 0x2, URZ, 0xc0, !UPT ;  /* 0x0000000225257892 */ /* 0x000fc4000f8ec03f */
[----:B------:R-:W-:Y:S02]  /*7550*/  ULOP3.LUT UR38, UR38, 0x800, URZ, 0xc0, !UPT ;  /* 0x0000080026267892 */ /* 0x000fe4000f8ec03f */
[----:B------:R-:W-:Y:S02]  /*7560*/  ULOP3.LUT UR40, URZ, UR40, URZ, 0x33, !UPT ;  /* 0x000000283f287292 */ /* 0x000fe4000f8e333f */
[----:B------:R-:W-:Y:S02]  /*7570*/  UIADD3 UR41, UR43, UR41, URZ ;  /* 0x000000292b297290 */ /* 0x000fe4000fffe03f */
[----:B------:R-:W-:Y:S01]  /*7580*/  UIADD3 UR49, UR39, 0x1, URZ ;  /* 0x0000000127317890 */ /* 0x000fe2000fffe03f */
[----:B------:R-:W-:-:S11]  /*7590*/  ULDC.64 UR44, c[0x0][0x198] ;  /* 0x00006600002c7ab9 */ /* 0x000fd60000000a00 */
.L_x_168:
[----:B------:R-:W-:-:S03]  /*75a0*/  UMOV UR4, 0xffffffff ;  /* 0xffffffff00047882 */ /* 0x000fc60000000000 */
[----:B------:R-:W-:Y:S05]  /*75b0*/  BRA.DIV UR4, `(.L_x_158) ;  /* 0x0000001204007947 */ /* 0x000fea000b800000 */
[----:B------:R-:W-:-:S13]  /*75c0*/  ELECT P0, URZ, PT ;  /* 0x00000000003f782f */ /* 0x000fda0003800000 */
.L_x_179:
[----:B------:R-:W0:Y:S01]  /*75d0*/  LDC R6, c[0x0][0x28c] ;  /* 0x0000a300ff067b82 */ /* 0x000e220000000800 */
[----:B------:R-:W-:Y:S01]  /*75e0*/  BSSY B1, `(.L_x_159) ;  /* 0x0000050000017945 */ /* 0x000fe20003800000 */
[----:B0-----:R-:W-:-:S13]  /*75f0*/  ISETP.LT.OR P0, PT, R6, 0x1, !P0 ;  /* 0x000000010600780c */ /* 0x001fda0004701670 */
[----:B------:R-:W-:Y:S05]  /*7600*/  @P0 BRA `(.L_x_160) ;  /* 0x0000000400340947 */ /* 0x000fea0003800000 */
[----:B------:R-:W-:Y:S01]  /*7610*/  LEA R21, R7, UR37, 0x2 ;  /* 0x0000002507157c11 */ /* 0x000fe2000f8e10ff */
[----:B------:R-:W-:Y:S01]  /*7620*/  IMAD.SHL.U32 R11, R11, 0x40, RZ ;  /* 0x000000400b0b7824 */ /* 0x000fe200078e00ff */
[----:B------:R-:W-:Y:S01]  /*7630*/  LEA R10, R7, UR29, 0x8 ;  /* 0x0000001d070a7c11 */ /* 0x000fe2000f8e40ff */
[----:B------:R-:W-:Y:S02]  /*7640*/  IMAD.MOV.U32 R17, RZ, RZ, RZ ;  /* 0x000000ffff117224 */ /* 0x000fe400078e00ff */
[----:B------:R-:W-:Y:S02]  /*7650*/  IMAD.MOV.U32 R18, RZ, RZ, 0x40 ;  /* 0x00000040ff127424 */ /* 0x000fe400078e00ff */
[----:B------:R-:W-:Y:S02]  /*7660*/  IMAD.U32 R19, RZ, RZ, UR49 ;  /* 0x00000031ff137e24 */ /* 0x000fe4000f8e00ff */
[----:B------:R-:W-:Y:S02]  /*7670*/  IMAD.MOV.U32 R6, RZ, RZ, R14 ;  /* 0x000000ffff067224 */ /* 0x000fe400078e000e */
[----:B------:R-:W-:-:S02]  /*7680*/  IMAD.MOV.U32 R7, RZ, RZ, R13 ;  /* 0x000000ffff077224 */ /* 0x000fc400078e000d */
[----:B------:R-:W-:-:S07]  /*7690*/  IMAD.MOV.U32 R20, RZ, RZ, RZ ;  /* 0x000000ffff147224 */ /* 0x000fce00078e00ff */
.L_x_163:
[----:B------:R-:W0:Y:S01]  /*76a0*/  S2R R9, SR_CgaCtaId ;  /* 0x0000000000097919 */ /* 0x000e220000008800 */
[----:B-1----:R-:W-:Y:S02]  /*76b0*/  MOV R8, 0x400 ;  /* 0x0000040000087802 */ /* 0x002fe40000000f00 */
[----:B------:R-:W-:Y:S02]  /*76c0*/  LOP3.LUT P1, RZ, R4, 0x7f, RZ, 0xc0, !PT ;  /* 0x0000007f04ff7812 */ /* 0x000fe4000782c0ff */
[----:B0-----:R-:W-:Y:S02]  /*76d0*/  LEA R16, R9, R8, 0x18 ;  /* 0x0000000809107211 */ /* 0x001fe400078ec0ff */
[----:B------:R-:W-:-:S09]  /*76e0*/  SHF.L.U32 R8, R6, 0x1f, RZ ;  /* 0x0000001f06087819 */ /* 0x000fd200000006ff */
[----:B------:R-:W0:Y:S01]  /*76f0*/  @!P1 LDC R9, c[0x0][0x640] ;  /* 0x00019000ff099b82 */ /* 0x000e220000000800 */
[----:B------:R-:W-:-:S04]  /*7700*/  IMAD R15, R7, 0x8, R16 ;  /* 0x00000008070f7824 */ /* 0x000fc800078e0210 */
[----:B------:R-:W1:Y:S02]  /*7710*/  SYNCS.PHASECHK.TRANS64.TRYWAIT P0, [R15+URZ+0x20], R8 ;  /* 0x000020080f0075a7 */ /* 0x000e64000800017f */
[----:B-1----:R-:W-:Y:S05]  /*7720*/  @!P0 BRA `(.L_x_161) ;  /* 0x0000000c00c48947 */ /* 0x002fea0003800000 */
.L_x_180:
[----:B------:R-:W-:Y:S01]  /*7730*/  UPRMT UR4, UR46, 0x9910, URZ ;  /* 0x000099102e047896 */ /* 0x000fe2000800003f */
[----:B0-----:R0:W-:Y:S03]  /*7740*/  @!P1 SYNCS.ARRIVE.TRANS64 RZ, [R15+URZ], R9 ;  /* 0x000000090fff99a7 */ /* 0x0011e6000800003f */
[----:B------:R-:W-:-:S06]  /*7750*/  UISETP.NE.AND UP0, UPT, UR4, 0x2, UPT ;  /* 0x000000020400788c */ /* 0x000fcc000bf05270 */
[----:B------:R-:W-:-:S13]  /*7760*/  PLOP3.LUT P0, PT, PT, PT, UP0, 0x80, 0x0 ;  /* 0x000000000000781c */ /* 0x000fda0003f0f008 */
[----:B0-----:R-:W-:Y:S05]  /*7770*/  @P0 BRA `(.L_x_162) ;  /* 0x0000000000040947 */ /* 0x001fea0003800000 */
[----:B------:R-:W-:Y:S01]  /*7780*/  BPT.TRAP 0x1 ;  /* 0x000000040000795c */ /* 0x000fe20000300000 */
.L_x_162:
[----:B------:R-:W-:Y:S01]  /*7790*/  R2UR UR5, R7 ;  /* 0x00000000070572ca */ /* 0x000fe200000e0000 */
[----:B------:R-:W-:Y:S01]  /*77a0*/  VIADD R19, R19, 0xffffffff ;  /* 0xffffffff13137836 */ /* 0x000fe20000000000 */
[----:B------:R-:W-:Y:S01]  /*77b0*/  R2UR UR16, R7 ;  /* 0x00000000071072ca */ /* 0x000fe200000e0000 */
[----:B------:R-:W-:Y:S01]  /*77c0*/  UIADD3 UR22, UP0, UR44, 0xf0, URZ ;  /* 0x000000f02c167890 */ /* 0x000fe2000ff1e03f */
[----:B------:R-:W-:Y:S01]  /*77d0*/  R2UR UR17, R16 ;  /* 0x00000000101172ca */ /* 0x000fe200000e0000 */
[----:B------:R-:W-:Y:S01]  /*77e0*/  UIADD3 UR30, UP1, UR44, 0x1f0, URZ ;  /* 0x000001f02c1e7890 */ /* 0x000fe2000ff3e03f */
[----:B------:R-:W-:Y:S01]  /*77f0*/  R2UR UR18, R18 ;  /* 0x00000000121272ca */ /* 0x000fe200000e0000 */
[----:B------:R-:W-:Y:S01]  /*7800*/  UIADD3 UR4, UP2, UR44, 0x2f0, URZ ;  /* 0x000002f02c047890 */ /* 0x000fe2000ff5e03f */
[----:B------:R-:W-:Y:S01]  /*7810*/  R2UR UR33, R15 ;  /* 0x000000000f2172ca */ /* 0x000fe200000e0000 */
[----:B------:R-:W-:Y:S01]  /*7820*/  UIADD3.X UR23, URZ, UR45, URZ, UP0, !UPT ;  /* 0x0000002d3f177290 */ /* 0x000fe200087fe43f */
[----:B------:R-:W-:Y:S01]  /*7830*/  R2UR UR36, R5 ;  /* 0x00000000052472ca */ /* 0x000fe200000e0000 */
[----:B------:R-:W-:Y:S01]  /*7840*/  UIADD3.X UR31, URZ, UR45, URZ, UP1, !UPT ;  /* 0x0000002d3f1f7290 */ /* 0x000fe20008ffe43f */
[----:B------:R-:W-:Y:S01]  /*7850*/  R2UR UR34, R17 ;  /* 0x00000000112272ca */ /* 0x000fe200000e0000 */
[----:B------:R-:W-:Y:S01]  /*7860*/  USHF.L.U32 UR5, UR5, 0xe, URZ ;  /* 0x0000000e05057899 */ /* 0x000fe2000800063f */
[----:B------:R-:W-:Y:S01]  /*7870*/  R2UR UR35, R10 ;  /* 0x000000000a2372ca */ /* 0x000fe200000e0000 */
[----:B------:R-:W-:Y:S01]  /*7880*/  ULEA UR16, UR16, UR38, 0xc ;  /* 0x0000002610107291 */ /* 0x000fe2000f8e603f */
[----:B------:R-:W-:Y:S01]  /*7890*/  R2UR UR11, R21 ;  /* 0x00000000150b72ca */ /* 0x000fe200000e0000 */
[----:B------:R-:W-:Y:S01]  /*78a0*/  ULOP3.LUT UR8, UR5, 0x2000, UR47, 0xf8, !UPT ;  /* 0x0000200005087892 */ /* 0x000fe2000f8ef82f */
[C---:B------:R-:W-:Y:S01]  /*78b0*/  R2UR UR12, R20.reuse ;  /* 0x00000000140c72ca */ /* 0x040fe200000e0000 */
[----:B------:R-:W-:Y:S01]  /*78c0*/  UIADD3 UR5, UR17, UR5, URZ ;  /* 0x0000000511057290 */ /* 0x000fe2000fffe03f */
[----:B------:R-:W-:Y:S01]  /*78d0*/  R2UR UR27, R11 ;  /* 0x000000000b1b72ca */ /* 0x000fe200000e0000 */
[----:B------:R-:W-:Y:S01]  /*78e0*/  ULEA UR32, UR8, UR17, 0x1 ;  /* 0x0000001108207291 */ /* 0x000fe2000f8e083f */
[----:B------:R-:W-:Y:S01]  /*78f0*/  ISETP.GT.AND P1, PT, R19, 0x1, PT ;  /* 0x000000011300780c */ /* 0x000fe20003f24270 */
[----:B------:R-:W-:Y:S01]  /*7900*/  UIADD3 UR8, UR17, 0x30100, UR16 ;  /* 0x0003010011087890 */ /* 0x000fe2000fffe010 */
[----:B------:R-:W-:Y:S01]  /*7910*/  VIADD R7, R7, 0x1 ;  /* 0x0000000107077836 */ /* 0x000fe20000000000 */
[----:B------:R-:W-:Y:S01]  /*7920*/  UIADD3 UR32, UR32, 0x100, URZ ;  /* 0x0000010020207890 */ /* 0x000fe2000fffe03f */
[----:B------:R-:W-:Y:S01]  /*7930*/  VIADD R20, R20, 0x1 ;  /* 0x0000000114147836 */ /* 0x000fe20000000000 */
[----:B------:R-:W-:Y:S01]  /*7940*/  UIADD3 UR24, UR5, 0x20100, URZ ;  /* 0x0002010005187890 */ /* 0x000fe2000fffe03f */
[----:B------:R-:W-:Y:S01]  /*7950*/  VIADD R18, R18, 0x80 ;  /* 0x0000008012127836 */ /* 0x000fe20000000000 */
[----:B------:R-:W-:Y:S01]  /*7960*/  UIADD3 UR16, UR5, 0x22100, URZ ;  /* 0x0002210005107890 */ /* 0x000fe2000fffe03f */
[----:B------:R-:W-:Y:S01]  /*7970*/  ISETP.NE.AND P0, PT, R7, 0x4, PT ;  /* 0x000000040700780c */ /* 0x000fe20003f05270 */
[----:B------:R-:W-:Y:S01]  /*7980*/  UIADD3 UR26, UR18, -0x40, URZ ;  /* 0xffffffc0121a7890 */ /* 0x000fe2000fffe03f */
[----:B------:R-:W-:Y:S01]  /*7990*/  VIADD R17, R17, 0x40 ;  /* 0x0000004011117836 */ /* 0x000fe20000000000 */
[----:B------:R-:W-:Y:S01]  /*79a0*/  UIADD3.X UR5, URZ, UR45, URZ, UP2, !UPT ;  /* 0x0000002d3f057290 */ /* 0x000fe200097fe43f */
[----:B------:R-:W-:Y:S01]  /*79b0*/  SEL R9, RZ, 0x1, P0 ;  /* 0x00000001ff097807 */ /* 0x000fe20000000000 */
[----:B------:R-:W-:Y:S01]  /*79c0*/  UMOV UR48, 0x30000 ;  /* 0x0003000000307882 */ /* 0x000fe20000000000 */
[----:B------:R-:W-:Y:S01]  /*79d0*/  UMOV UR14, 0x0 ;  /* 0x00000000000e7882 */ /* 0x000fe20000000000 */
[----:B------:R-:W-:Y:S01]  /*79e0*/  UMOV UR15, 0x10000000 ;  /* 0x10000000000f7882 */ /* 0x000fe20000000000 */
[----:B------:R-:W-:Y:S01]  /*79f0*/  UMOV UR10, URZ ;  /* 0x0000003f000a7c82 */ /* 0x000fe20008000000 */
[----:B------:R-:W-:Y:S01]  /*7a00*/  UMOV UR9, UR33 ;  /* 0x0000002100097c82 */ /* 0x000fe20008000000 */
[----:B------:R-:W-:Y:S01]  /*7a10*/  UMOV UR13, UR36 ;  /* 0x00000024000d7c82 */ /* 0x000fe20008000000 */
[----:B------:R0:W-:Y:S01]  /*7a20*/  UTMALDG.3D.MULTICAST [UR32], [UR22], UR48, desc[UR14] ;  /* 0x00000e20160073b4 */ /* 0x0001e20008011830 */
[----:B------:R-:W-:Y:S01]  /*7a30*/  UMOV UR25, UR33 ;  /* 0x0000002100197c82 */ /* 0x000fe20008000000 */
[----:B------:R-:W-:Y:S01]  /*7a40*/  UMOV UR28, UR36 ;  /* 0x00000024001c7c82 */ /* 0x000fe20008000000 */
[----:B------:R-:W-:Y:S01]  /*7a50*/  UMOV UR17, UR33 ;  /* 0x0000002100117c82 */ /* 0x000fe20008000000 */
[----:B------:R-:W-:Y:S01]  /*7a60*/  UMOV UR19, UR27 ;  /* 0x0000001b00137c82 */ /* 0x000fe20008000000 */
[----:B------:R-:W-:Y:S01]  /*7a70*/  UMOV UR20, UR36 ;  /* 0x0000002400147c82 */ /* 0x000fe20008000000 */
[----:B------:R-:W-:Y:S01]  /*7a80*/  LOP3.LUT R6, R6, R9, RZ, 0x3c, !PT ;  /* 0x0000000906067212 */ /* 0x000fe200078e3cff */
[----:B------:R0:W-:Y:S01]  /*7a90*/  UTMALDG.4D.MULTICAST [UR8], [UR30], UR48, desc[UR14] ;  /* 0x00000e081e0073b4 */ /* 0x0001e20008019830 */
[----:B------:R-:W-:Y:S01]  /*7aa0*/  SEL R7, R7, RZ, P0 ;  /* 0x000000ff07077207 */ /* 0x000fe20000000000 */
[----:B------:R0:W-:Y:S01]  /*7ab0*/  UTMALDG.3D [UR24], [UR4], desc[UR14] ;  /* 0x00000e18040075b4 */ /* 0x0001e20008011000 */
[----:B------:R0:W-:Y:S02]  /*7ac0*/  UTMALDG.3D [UR16], [UR4], desc[UR14] ;  /* 0x00000e10040075b4 */ /* 0x0001e40008011000 */
[----:B0-----:R-:W-:Y:S05]  /*7ad0*/  @P1 BRA `(.L_x_163) ;  /* 0xfffffff800f01947 */ /* 0x001fea000383ffff */
.L_x_160:
[----:B------:R-:W-:Y:S05]  /*7ae0*/  BSYNC B1 ;  /* 0x0000000000017941 */ /* 0x000fea0003800000 */
.L_x_159:
[----:B------:R-:W-:Y:S01]  /*7af0*/  LOP3.LUT P2, RZ, R12, 0xff, RZ, 0xc0, !PT ;  /* 0x000000ff0cff7812 */ /* 0x000fe2000784c0ff */
[----:B------:R-:W-:Y:S01]  /*7b00*/  VIADD R13, R13, UR39 ;  /* 0x000000270d0d7c36 */ /* 0x000fe20008000000 */
[----:B------:R-:W-:Y:S01]  /*7b10*/  ULDC.64 UR4, c[0x0][0x750] ;  /* 0x0001d40000047ab9 */ /* 0x000fe20000000a00 */
[----:B-1----:R-:W-:Y:S01]  /*7b20*/  IMAD.U32 R8, RZ, RZ, UR39 ;  /* 0x00000027ff087e24 */ /* 0x002fe2000f8e00ff */
[----:B------:R-:W-:Y:S01]  /*7b30*/  BSSY B1, `(.L_x_164) ;  /* 0x000006e000017945 */ /* 0x000fe20003800000 */
[----:B------:R-:W-:Y:S01]  /*7b40*/  IMAD.MOV.U32 R11, RZ, RZ, -0x1 ;  /* 0xffffffffff0b7424 */ /* 0x000fe200078e00ff */
[----:B------:R-:W-:Y:S02]  /*7b50*/  SHF.R.U32.HI R5, RZ, 0x2, R13 ;  /* 0x00000002ff057819 */ /* 0x000fe4000001160d */
[----:B------:R-:W-:Y:S02]  /*7b60*/  ISETP.GT.U32.AND P0, PT, R13, 0x3, PT ;  /* 0x000000030d00780c */ /* 0x000fe40003f04070 */
[----:B------:R-:W-:-:S02]  /*7b70*/  LOP3.LUT R5, R5, 0x1, RZ, 0xc0, !PT ;  /* 0x0000000105057812 */ /* 0x000fc400078ec0ff */
[----:B------:R-:W-:Y:S01]  /*7b80*/  ISETP.LT.U32.AND P0, PT, R8, 0x4, P0 ;  /* 0x000000040800780c */ /* 0x000fe20000701070 */
[----:B------:R-:W0:Y:S01]  /*7b90*/  @P2 S2R R7, SR_CgaCtaId ;  /* 0x0000000000072919 */ /* 0x000e220000008800 */
[----:B------:R-:W-:Y:S02]  /*7ba0*/  @P2 MOV R6, 0x400 ;  /* 0x0000040000062802 */ /* 0x000fe40000000f00 */
[----:B------:R-:W-:Y:S01]  /*7bb0*/  ISETP.NE.U32.AND P1, PT, R5, 0x1, PT ;  /* 0x000000010500780c */ /* 0x000fe20003f25070 */
[----:B------:R-:W-:Y:S01]  /*7bc0*/  IMAD.U32 R5, RZ, RZ, UR39 ;  /* 0x00000027ff057e24 */ /* 0x000fe2000f8e00ff */
[----:B------:R-:W-:Y:S02]  /*7bd0*/  LOP3.LUT R13, R13, 0x3, RZ, 0xc0, !PT ;  /* 0x000000030d0d7812 */ /* 0x000fe400078ec0ff */
[----:B------:R-:W-:Y:S02]  /*7be0*/  PRMT R12, RZ, 0x7610, R12 ;  /* 0x00007610ff0c7816 */ /* 0x000fe4000000000c */
[----:B------:R-:W-:-:S02]  /*7bf0*/  ISETP.GT.U32.AND P1, PT, R5, 0x3, !P1 ;  /* 0x000000030500780c */ /* 0x000fc40004f24070 */
[----:B------:R-:W-:Y:S02]  /*7c00*/  SEL R5, RZ, 0x1, !P0 ;  /* 0x00000001ff057807 */ /* 0x000fe40004000000 */
[----:B0-----:R-:W-:Y:S01]  /*7c10*/  @P2 LEA R6, R7, R6, 0x18 ;  /* 0x0000000607062211 */ /* 0x001fe200078ec0ff */
[----:B------:R-:W-:-:S03]  /*7c20*/  IMAD.MOV.U32 R7, RZ, RZ, -0x1 ;  /* 0xffffffffff077424 */ /* 0x000fc600078e00ff */
[----:B------:R0:W-:Y:S01]  /*7c30*/  @P2 SYNCS.ARRIVE.TRANS64.A1T0 RZ, [R6+URZ+0x58], RZ ;  /* 0x000058ff06ff29a7 */ /* 0x0001e2000810003f */
[----:B------:R-:W-:-:S04]  /*7c40*/  IADD3 R2, P2, R2, UR42, RZ ;  /* 0x0000002a02027c10 */ /* 0x000fc8000ff5e0ff */
[----:B------:R-:W-:Y:S02]  /*7c50*/  IADD3.X R3, R3, UR41, RZ, P2, !PT ;  /* 0x0000002903037c10 */ /* 0x000fe400097fe4ff */
[----:B------:R-:W-:Y:S02]  /*7c60*/  ISETP.GE.U32.AND P2, PT, R2, UR4, PT ;  /* 0x0000000402007c0c */ /* 0x000fe4000bf46070 */
[----:B0-----:R-:W-:Y:S02]  /*7c70*/  SEL R6, RZ, 0x1, !P1 ;  /* 0x00000001ff067807 */ /* 0x001fe40004800000 */
[----:B------:R-:W-:Y:S02]  /*7c80*/  ISETP.GE.U32.AND.EX P0, PT, R3, UR5, PT, P2 ;  /* 0x0000000503007c0c */ /* 0x000fe4000bf06120 */
[----:B------:R-:W-:Y:S01]  /*7c90*/  LOP3.LUT R14, R6, R14, R5, 0x96, !PT ;  /* 0x0000000e060e7212 */ /* 0x000fe200078e9605 */
[----:B------:R-:W-:Y:S01]  /*7ca0*/  IMAD.MOV.U32 R5, RZ, RZ, -0x1 ;  /* 0xffffffffff057424 */ /* 0x000fe200078e00ff */
[----:B------:R-:W-:-:S09]  /*7cb0*/  PRMT R6, RZ, 0x7610, R6 ;  /* 0x00007610ff067816 */ /* 0x000fd20000000006 */
[----:B------:R-:W-:Y:S05]  /*7cc0*/  @P0 BRA `(.L_x_165) ;  /* 0x0000000400500947 */ /* 0x000fea0003800000 */
[----:B------:R-:W-:Y:S01]  /*7cd0*/  ULDC.64 UR4, c[0x0][0x728] ;  /* 0x0001ca0000047ab9 */ /* 0x000fe20000000a00 */
[----:B------:R-:W0:Y:S01]  /*7ce0*/  S2R R15, SR_CTAID.X ;  /* 0x00000000000f7919 */ /* 0x000e220000002500 */
[----:B------:R-:W-:Y:S01]  /*7cf0*/  ISETP.NE.U32.AND P0, PT, RZ, UR4, PT ;  /* 0x00000004ff007c0c */ /* 0x000fe2000bf05070 */
[----:B------:R-:W-:Y:S01]  /*7d00*/  ULDC UR9, c[0x0][0x730] ;  /* 0x0001cc0000097ab9 */ /* 0x000fe20000000800 */
[----:B------:R-:W-:Y:S01]  /*7d10*/  IMAD.MOV.U32 R6, RZ, RZ, R2 ;  /* 0x000000ffff067224 */ /* 0x000fe200078e0002 */
[----:B------:R-:W1:Y:S01]  /*7d20*/  S2R R5, SR_CTAID.Y ;  /* 0x0000000000057919 */ /* 0x000e620000002600 */
[----:B------:R-:W-:Y:S01]  /*7d30*/  ISETP.NE.AND.EX P0, PT, RZ, UR5, PT, P0 ;  /* 0x00000005ff007c0c */ /* 0x000fe2000bf05300 */
[----:B------:R-:W-:-:S12]  /*7d40*/  IMAD.MOV.U32 R7, RZ, RZ, R3 ;  /* 0x000000ffff077224 */ /* 0x000fd800078e0003 */
[----:B------:R-:W-:Y:S05]  /*7d50*/  @!P0 BRA `(.L_x_166) ;  /* 0x0000000000288947 */ /* 0x000fea0003800000 */
[----:B------:R-:W-:Y:S02]  /*7d60*/  ULDC UR8, c[0x0][0x734] ;  /* 0x0001cd0000087ab9 */ /* 0x000fe40000000800 */
[----:B------:R-:W-:-:S05]  /*7d70*/  IADD3 R11, P0, R2, UR8, RZ ;  /* 0x00000008020b7c10 */ /* 0x000fca000ff1e0ff */
[----:B------:R-:W-:-:S04]  /*7d80*/  IMAD.X R17, RZ, RZ, R3, P0 ;  /* 0x000000ffff117224 */ /* 0x000fc800000e0603 */
[----:B------:R-:W-:-:S04]  /*7d90*/  IMAD.WIDE.U32 R8, R17, UR4, RZ ;  /* 0x0000000411087c25 */ /* 0x000fc8000f8e00ff */
[----:B------:R-:W-:-:S04]  /*7da0*/  IMAD.WIDE.U32 R8, P0, R11, UR5, R8 ;  /* 0x000000050b087c25 */ /* 0x000fc8000f800008 */
[----:B------:R-:W-:-:S04]  /*7db0*/  IMAD.WIDE.U32 R10, R11, UR4, RZ ;  /* 0x000000040b0a7c25 */ /* 0x000fc8000f8e00ff */
[----:B------:R-:W-:Y:S01]  /*7dc0*/  IMAD.X R7, RZ, RZ, RZ, P0 ;  /* 0x000000ffff077224 */ /* 0x000fe200000e06ff */
[----:B------:R-:W-:Y:S01]  /*7dd0*/  IADD3 RZ, P0, R11, R8, RZ ;  /* 0x000000080bff7210 */ /* 0x000fe20007f1e0ff */
[----:B------:R-:W-:-:S04]  /*7de0*/  IMAD.MOV.U32 R6, RZ, RZ, R9 ;  /* 0x000000ffff067224 */ /* 0x000fc800078e0009 */
[----:B------:R-:W-:-:S08]  /*7df0*/  IMAD.WIDE.U32.X R6, R17, UR5, R6, P0 ;  /* 0x0000000511067c25 */ /* 0x000fd000080e0406 */
.L_x_166:
[--C-:B------:R-:W-:Y:S01]  /*7e00*/  SHF.R.U64 R10, R6, UR9, R7.reuse ;  /* 0x00000009060a7c19 */ /* 0x100fe20008001207 */
[----:B------:R-:W-:Y:S01]  /*7e10*/  ULDC.64 UR4, c[0x0][0x720] ;  /* 0x0001c80000047ab9 */ /* 0x000fe20000000a00 */
[----:B------:R-:W-:Y:S01]  /*7e20*/  SHF.R.U32.HI R6, RZ, UR9, R7 ;  /* 0x00000009ff067c19 */ /* 0x000fe20008011607 */
[----:B------:R-:W2:Y:S01]  /*7e30*/  LDC R20, c[0x0][0x144] ;  /* 0x00005100ff147b82 */ /* 0x000ea20000000800 */
[----:B------:R-:W-:Y:S01]  /*7e40*/  IADD3 R9, P0, RZ, -R10, RZ ;  /* 0x8000000aff097210 */ /* 0x000fe20007f1e0ff */
[----:B------:R-:W-:Y:S01]  /*7e50*/  ULDC.64 UR10, c[0x0][0x740] ;  /* 0x0001d000000a7ab9 */ /* 0x000fe20000000a00 */
[----:B0-----:R-:W-:Y:S01]  /*7e60*/  I2FP.F32.U32 R11, R15 ;  /* 0x0000000f000b7245 */ /* 0x001fe20000201000 */
[----:B------:R-:W-:Y:S02]  /*7e70*/  ULDC UR8, c[0x0][0x708] ;  /* 0x0001c20000087ab9 */ /* 0x000fe40000000800 */
[----:B------:R-:W-:Y:S01]  /*7e80*/  IMAD.X R6, RZ, RZ, ~R6, P0 ;  /* 0x000000ffff067224 */ /* 0x000fe200000e0e06 */
[----:B------:R-:W-:Y:S01]  /*7e90*/  ISETP.NE.U32.AND P0, PT, RZ, UR10, PT ;  /* 0x0000000aff007c0c */ /* 0x000fe2000bf05070 */
[----:B------:R-:W0:Y:S02]  /*7ea0*/  LDC R16, c[0x0][0x148] ;  /* 0x00005200ff107b82 */ /* 0x000e240000000800 */
[----:B------:R-:W-:Y:S01]  /*7eb0*/  IMAD R8, R6, UR4, RZ ;  /* 0x0000000406087c24 */ /* 0x000fe2000f8e02ff */
[----:B------:R-:W-:Y:S01]  /*7ec0*/  ISETP.NE.AND.EX P0, PT, RZ, UR11, PT, P0 ;  /* 0x0000000bff007c0c */ /* 0x000fe2000bf05300 */
[----:B------:R-:W-:Y:S01]  /*7ed0*/  IMAD.WIDE.U32 R6, R9, UR4, R2 ;  /* 0x0000000409067c25 */ /* 0x000fe2000f8e0002 */
[----:B------:R-:W-:-:S03]  /*7ee0*/  ULDC UR4, c[0x0][0x150] ;  /* 0x0000540000047ab9 */ /* 0x000fc60000000800 */
[----:B------:R-:W-:Y:S02]  /*7ef0*/  IMAD R9, R9, UR5, R8 ;  /* 0x0000000509097c24 */ /* 0x000fe4000f8e0208 */
[----:B------:R-:W-:Y:S01]  /*7f00*/  FMUL R8, R11, UR4 ;  /* 0x000000040b087c20 */ /* 0x000fe20008400000 */
[----:B------:R-:W-:Y:S01]  /*7f10*/  ULDC UR4, c[0x0][0x718] ;  /* 0x0001c60000047ab9 */ /* 0x000fe20000000800 */
[----:B------:R-:W-:Y:S01]  /*7f20*/  ULDC UR5, c[0x0][0x154] ;  /* 0x0000550000057ab9 */ /* 0x000fe20000000800 */
[----:B------:R-:W-:-:S03]  /*7f30*/  IMAD.IADD R7, R7, 0x1, R9 ;  /* 0x0000000107077824 */ /* 0x000fc600078e0209 */
[----:B------:R-:W3:Y:S02]  /*7f40*/  F2I.U32.TRUNC.NTZ R8, R8 ;  /* 0x0000000800087305 */ /* 0x000ee4000020f000 */
[----:B------:R-:W-:Y:S02]  /*7f50*/  SHF.R.U64 R11, R6, UR4, R7 ;  /* 0x00000004060b7c19 */ /* 0x000fe40008001207 */
[----:B-1----:R-:W-:-:S05]  /*7f60*/  I2FP.F32.U32 R6, R5 ;  /* 0x0000000500067245 */ /* 0x002fca0000201000 */
[----:B------:R-:W-:Y:S01]  /*7f70*/  FMUL R9, R6, UR5 ;  /* 0x0000000506097c20 */ /* 0x000fe20008400000 */
[----:B------:R-:W-:Y:S01]  /*7f80*/  SHF.R.U32.HI R6, RZ, UR4, R7 ;  /* 0x00000004ff067c19 */ /* 0x000fe20008011607 */
[----:B------:R-:W-:Y:S02]  /*7f90*/  ULDC UR4, c[0x0][0x758] ;  /* 0x0001d60000047ab9 */ /* 0x000fe40000000800 */
[----:B------:R1:W4:Y:S01]  /*7fa0*/  F2I.U32.TRUNC.NTZ R19, R9 ;  /* 0x0000000900137305 */ /* 0x000322000020f000 */
[--C-:B------:R-:W-:Y:S02]  /*7fb0*/  SHF.R.U64 R18, R11, UR8, R6.reuse ;  /* 0x000000080b127c19 */ /* 0x100fe40008001206 */
[----:B------:R-:W-:Y:S01]  /*7fc0*/  SHF.R.U32.HI R7, RZ, UR8, R6 ;  /* 0x00000008ff077c19 */ /* 0x000fe20008011606 */
[----:B---3--:R-:W-:-:S03]  /*7fd0*/  IMAD.MOV R6, RZ, RZ, -R8 ;  /* 0x000000ffff067224 */ /* 0x008fc600078e0a08 */
[----:B------:R-:W-:Y:S01]  /*7fe0*/  SHF.R.U64 R17, R18, UR4, R7 ;  /* 0x0000000412117c19 */ /* 0x000fe20008001207 */
[----:B--2---:R-:W-:Y:S01]  /*7ff0*/  IMAD R20, R20, R6, R15 ;  /* 0x0000000614147224 */ /* 0x004fe200078e020f */
[----:B------:R-:W-:-:S03]  /*8000*/  SHF.R.U32.HI R8, RZ, UR4, R7 ;  /* 0x00000004ff087c19 */ /* 0x000fc60008011607 */
[----:B------:R-:W-:Y:S02]  /*8010*/  IMAD.MOV.U32 R6, RZ, RZ, R17 ;  /* 0x000000ffff067224 */ /* 0x000fe400078e0011 */
[----:B------:R-:W-:Y:S01]  /*8020*/  IMAD.MOV.U32 R7, RZ, RZ, R8 ;  /* 0x000000ffff077224 */ /* 0x000fe200078e0008 */
[----:B-1--4-:R-:W-:Y:S06]  /*8030*/  @!P0 BRA `(.L_x_167) ;  /* 0x0000000000288947 */ /* 0x012fec0003800000 */
[----:B------:R-:W-:Y:S02]  /*8040*/  ULDC UR4, c[0x0][0x74c] ;  /* 0x0001d30000047ab9 */ /* 0x000fe40000000800 */
[----:B------:R-:W-:-:S05]  /*8050*/  IADD3 R7, P0, R17, UR4, RZ ;  /* 0x0000000411077c10 */ /* 0x000fca000ff1e0ff */
[----:B------:R-:W-:-:S04]  /*8060*/  IMAD.X R15, RZ, RZ, R8, P0 ;  /* 0x000000ffff0f7224 */ /* 0x000fc800000e0608 */
[----:B------:R-:W-:-:S04]  /*8070*/  IMAD.WIDE.U32 R8, R15, UR10, RZ ;  /* 0x0000000a0f087c25 */ /* 0x000fc8000f8e00ff */
[----:B------:R-:W-:-:S04]  /*8080*/  IMAD.WIDE.U32 R8, P0, R7, UR11, R8 ;  /* 0x0000000b07087c25 */ /* 0x000fc8000f800008 */
[----:B------:R-:W-:-:S04]  /*8090*/  IMAD.WIDE.U32 R6, R7, UR10, RZ ;  /* 0x0000000a07067c25 */ /* 0x000fc8000f8e00ff */
[----:B------:R-:W-:Y:S01]  /*80a0*/  IMAD.MOV.U32 R6, RZ, RZ, R9 ;  /* 0x000000ffff067224 */ /* 0x000fe200078e0009 */
[----:B------:R-:W-:Y:S01]  /*80b0*/  IADD3 RZ, P1, R7, R8, RZ ;  /* 0x0000000807ff7210 */ /* 0x000fe20007f3e0ff */
[----:B------:R-:W-:-:S04]  /*80c0*/  IMAD.X R7, RZ, RZ, RZ, P0 ;  /* 0x000000ffff077224 */ /* 0x000fc800000e06ff */
[----:B------:R-:W-:-:S08]  /*80d0*/  IMAD.WIDE.U32.X R6, R15, UR11, R6, P1 ;  /* 0x0000000b0f067c25 */ /* 0x000fd000088e0406 */
.L_x_167:
[----:B------:R-:W-:Y:S01]  /*80e0*/  ISETP.NE.AND P0, PT, R0, 0x1, PT ;  /* 0x000000010000780c */ /* 0x000fe20003f05270 */
[----:B------:R-:W-:Y:S01]  /*80f0*/  ULDC UR4, c[0x0][0x748] ;  /* 0x0001d20000047ab9 */ /* 0x000fe20000000800 */
[----:B------:R-:W-:Y:S01]  /*8100*/  LOP3.LUT R18, R18, UR40, RZ, 0xc0, !PT ;  /* 0x0000002812127c12 */ /* 0x000fe2000f8ec0ff */
[----:B------:R-:W-:Y:S01]  /*8110*/  IMAD.MOV R19, RZ, RZ, -R19 ;  /* 0x000000ffff137224 */ /* 0x000fe200078e0a13 */
[----:B------:R-:W-:Y:S01]  /*8120*/  SHF.R.U64 R7, R6, UR4, R7 ;  /* 0x0000000406077c19 */ /* 0x000fe20008001207 */
[----:B------:R-:W-:Y:S01]  /*8130*/  ULDC UR4, c[0x0][0x738] ;  /* 0x0001ce0000047ab9 */ /* 0x000fe20000000800 */
[----:B------:R-:W-:Y:S01]  /*8140*/  LOP3.LUT R8, R11, UR7, RZ, 0xc0, !PT ;  /* 0x000000070b087c12 */ /* 0x000fe2000f8ec0ff */
[----:B------:R-:W-:Y:S02]  /*8150*/  ULDC UR5, c[0x0][0x710] ;  /* 0x0001c40000057ab9 */ /* 0x000fe40000000800 */
[----:B------:R-:W-:Y:S02]  /*8160*/  IMAD.MOV R6, RZ, RZ, -R7 ;  /* 0x000000ffff067224 */ /* 0x000fe400078e0a07 */
[----:B------:R-:W-:-:S02]  /*8170*/  IMAD R7, R7, UR21, R18 ;  /* 0x0000001507077c24 */ /* 0x000fc4000f8e0212 */
[----:B0-----:R-:W-:Y:S02]  /*8180*/  @P0 IMAD R20, R16, R19, R5 ;  /* 0x0000001310140224 */ /* 0x001fe400078e0205 */
[----:B------:R-:W-:Y:S01]  /*8190*/  IMAD R17, R6, UR4, R17 ;  /* 0x0000000406117c24 */ /* 0x000fe2000f8e0211 */
[----:B------:R-:W-:Y:S01]  /*81a0*/  ULDC UR4, c[0x0][0x700] ;  /* 0x0001c00000047ab9 */ /* 0x000fe20000000800 */
[----:B------:R-:W-:Y:S02]  /*81b0*/  IMAD R7, R7, UR5, R20 ;  /* 0x0000000507077c24 */ /* 0x000fe4000f8e0214 */
[----:B------:R-:W-:Y:S02]  /*81c0*/  IMAD R8, R17, UR4, R8 ;  /* 0x0000000411087c24 */ /* 0x000fe4000f8e0208 */
[----:B------:R-:W-:Y:S02]  /*81d0*/  IMAD.MOV.U32 R6, RZ, RZ, 0x1 ;  /* 0x00000001ff067424 */ /* 0x000fe400078e00ff */
[----:B------:R-:W-:Y:S01]  /*81e0*/  IMAD.MOV.U32 R5, RZ, RZ, R10 ;  /* 0x000000ffff057224 */ /* 0x000fe200078e000a */
[----:B------:R-:W-:-:S02]  /*81f0*/  SEL R11, R8, R7, !P0 ;  /* 0x00000007080b7207 */ /* 0x000fc40004000000 */
[----:B------:R-:W-:-:S07]  /*8200*/  SEL R7, R7, R8, !P0 ;  /* 0x0000000807077207 */ /* 0x000fce0004000000 */
.L_x_165:
[----:B------:R-:W-:Y:S05]  /*8210*/  BSYNC B1 ;  /* 0x0000000000017941 */ /* 0x000fea0003800000 */
.L_x_164:
[----:B------:R-:W-:-:S13]  /*8220*/  LOP3.LUT P0, RZ, R6, 0xff, RZ, 0xc0, !PT ;  /* 0x000000ff06ff7812 */ /* 0x000fda000780c0ff */
[----:B------:R-:W-:Y:S05]  /*8230*/  @P0 BRA `(.L_x_168) ;  /* 0xfffffff000d80947 */ /* 0x000fea000383ffff */
[----:B------:R-:W-:Y:S05]  /*8240*/  BSYNC B0 ;  /* 0x0000000000007941 */ /* 0x000fea0003800000 */
.L_x_157:
[----:B------:R-:W-:-:S03]  /*8250*/  UMOV UR4, 0xffffffff ;  /* 0xffffffff00047882 */ /* 0x000fc60000000000 */
[----:B------:R-:W-:Y:S05]  /*8260*/  BRA.DIV UR4, `(.L_x_169) ;  /* 0x0000000604087947 */ /* 0x000fea000b800000 */
[----:B------:R-:W-:-:S13]  /*8270*/  ELECT P0, URZ, PT ;  /* 0x00000000003f782f */ /* 0x000fda0003800000 */
.L_x_183:
[----:B------:R-:W-:Y:S04]  /*8280*/  BSSY B0, `(.L_x_170) ;  /* 0x000002c000007945 */ /* 0x000fe80003800000 */
[----:B------:R-:W-:Y:S05]  /*8290*/  @!P0 BRA `(.L_x_171) ;  /* 0x0000000000a88947 */ /* 0x000fea0003800000 */
[----:B------:R-:W-:-:S04]  /*82a0*/  ULOP3.LUT UR4, UR6, 0x2, URZ, 0xfc, !UPT ;  /* 0x0000000206047892 */ /* 0x000fc8000f8efc3f */
[----:B------:R-:W-:-:S06]  /*82b0*/  UISETP.NE.AND UP0, UPT, UR4, 0x3, UPT ;  /* 0x000000030400788c */ /* 0x000fcc000bf05270 */
[----:B------:R-:W-:-:S13]  /*82c0*/  PLOP3.LUT P0, PT, PT, PT, UP0, 0x80, 0x0 ;  /* 0x000000000000781c */ /* 0x000fda0003f0f008 */
[----:B------:R-:W-:Y:S05]  /*82d0*/  @!P0 BRA `(.L_x_172) ;  /* 0x0000000000048947 */ /* 0x000fea0003800000 */
[----:B------:R-:W-:Y:S01]  /*82e0*/  BPT.TRAP 0x1 ;  /* 0x000000040000795c */ /* 0x000fe20000300000 */
.L_x_172:
[----:B------:R-:W0:Y:S01]  /*82f0*/  S2R R3, SR_CgaCtaId ;  /* 0x0000000000037919 */ /* 0x000e220000008800 */
[----:B------:R-:W-:Y:S02]  /*8300*/  MOV R0, 0x400 ;  /* 0x0000040000007802 */ /* 0x000fe40000000f00 */
[----:B------:R-:W-:Y:S02]  /*8310*/  SHF.L.U32 R2, R14, 0x1f, RZ ;  /* 0x0000001f0e027819 */ /* 0x000fe400000006ff */
[----:B0-----:R-:W-:-:S05]  /*8320*/  LEA R0, R3, R0, 0x18 ;  /* 0x0000000003007211 */ /* 0x001fca00078ec0ff */
[----:B------:R-:W-:-:S04]  /*8330*/  VIADD R0, R0, 0x20 ;  /* 0x0000002000007836 */ /* 0x000fc80000000000 */
[C---:B------:R-:W-:Y:S02]  /*8340*/  IMAD R5, R13.reuse, 0x8, R0 ;  /* 0x000000080d057824 */ /* 0x040fe400078e0200 */
[----:B------:R-:W-:Y:S02]  /*8350*/  VIADD R13, R13, 0x1 ;  /* 0x000000010d0d7836 */ /* 0x000fe40000000000 */
[----:B------:R-:W0:Y:S03]  /*8360*/  SYNCS.PHASECHK.TRANS64.TRYWAIT P0, [R5+URZ], R2 ;  /* 0x00000002050075a7 */ /* 0x000e26000800017f */
[----:B------:R-:W-:-:S04]  /*8370*/  ISETP.NE.AND P1, PT, R13, 0x4, PT ;  /* 0x000000040d00780c */ /* 0x000fc80003f25270 */
[----:B------:R-:W-:Y:S02]  /*8380*/  SEL R3, RZ, 0x1, P1 ;  /* 0x00000001ff037807 */ /* 0x000fe40000800000 */
[----:B------:R-:W-:Y:S02]  /*8390*/  SEL R13, R13, RZ, P1 ;  /* 0x000000ff0d0d7207 */ /* 0x000fe40000800000 */
[----:B------:R-:W-:-:S03]  /*83a0*/  LOP3.LUT R14, R14, R3, RZ, 0x3c, !PT ;  /* 0x000000030e0e7212 */ /* 0x000fc600078e3cff */
[----:B------:R-:W-:Y:S01]  /*83b0*/  IMAD R7, R13, 0x8, R0 ;  /* 0x000000080d077824 */ /* 0x000fe200078e0200 */
[----:B------:R-:W-:Y:S01]  /*83c0*/  SHF.L.U32 R4, R14, 0x1f, RZ ;  /* 0x0000001f0e047819 */ /* 0x000fe200000006ff */
[----:B0-----:R-:W-:Y:S06]  /*83d0*/  @!P0 BRA `(.L_x_173) ;  /* 0x0000000000cc8947 */ /* 0x001fec0003800000 */
.L_x_184:
[----:B------:R-:W1:Y:S01]  /*83e0*/  SYNCS.PHASECHK.TRANS64.TRYWAIT P0, [R7+URZ], R4 ;  /* 0x00000004070075a7 */ /* 0x000e62000800017f */
[----:B0-----:R-:W-:-:S05]  /*83f0*/  VIADD R2, R13, 0x1 ;  /* 0x000000010d027836 */ /* 0x001fca0000000000 */
[----:B------:R-:W-:-:S04]  /*8400*/  ISETP.NE.AND P1, PT, R2, 0x4, PT ;  /* 0x000000040200780c */ /* 0x000fc80003f25270 */
[----:B------:R-:W-:Y:S02]  /*8410*/  SEL R3, RZ, 0x1, P1 ;  /* 0x00000001ff037807 */ /* 0x000fe40000800000 */
[----:B------:R-:W-:Y:S02]  /*8420*/  SEL R9, R2, RZ, P1 ;  /* 0x000000ff02097207 */ /* 0x000fe40000800000 */
[----:B------:R-:W-:-:S03]  /*8430*/  LOP3.LUT R11, R14, R3, RZ, 0x3c, !PT ;  /* 0x000000030e0b7212 */ /* 0x000fc600078e3cff */
[----:B------:R-:W-:Y:S01]  /*8440*/  IMAD R6, R9, 0x8, R0 ;  /* 0x0000000809067824 */ /* 0x000fe200078e0200 */
[----:B------:R-:W-:Y:S01]  /*8450*/  SHF.L.U32 R5, R11, 0x1f, RZ ;  /* 0x0000001f0b057819 */ /* 0x000fe200000006ff */
[----:B-1----:R-:W-:Y:S06]  /*8460*/  @!P0 BRA `(.L_x_174) ;  /* 0x0000000000bc8947 */ /* 0x002fec0003800000 */
.L_x_185:
[----:B------:R-:W1:Y:S01]  /*8470*/  SYNCS.PHASECHK.TRANS64.TRYWAIT P0, [R6+URZ], R5 ;  /* 0x00000005060075a7 */ /* 0x000e62000800017f */
[----:B------:R-:W-:-:S05]  /*8480*/  VIADD R2, R9, 0x1 ;  /* 0x0000000109027836 */ /* 0x000fca0000000000 */
[----:B------:R-:W-:-:S04]  /*8490*/  ISETP.NE.AND P1, PT, R2, 0x4, PT ;  /* 0x000000040200780c */ /* 0x000fc80003f25270 */
[----:B0-----:R-:W-:Y:S02]  /*84a0*/  SEL R4, RZ, 0x1, P1 ;  /* 0x00000001ff047807 */ /* 0x001fe40000800000 */
[----:B------:R-:W-:Y:S02]  /*84b0*/  SEL R3, R2, RZ, P1 ;  /* 0x000000ff02037207 */ /* 0x000fe40000800000 */
[----:B------:R-:W-:Y:S01]  /*84c0*/  LOP3.LUT R4, R11, R4, RZ, 0x3c, !PT ;  /* 0x000000040b047212 */ /* 0x000fe200078e3cff */
[----:B-1----:R-:W-:Y:S06]  /*84d0*/  @!P0 BRA `(.L_x_175) ;  /* 0x0000000000b48947 */ /* 0x002fec0003800000 */
.L_x_186:
[----:B------:R-:W-:Y:S01]  /*84e0*/  IMAD R3, R3, 0x8, R0 ;  /* 0x0000000803037824 */ /* 0x000fe200078e0200 */
[----:B------:R-:W-:-:S07]  /*84f0*/  SHF.L.U32 R0, R4, 0x1f, RZ ;  /* 0x0000001f04007819 */ /* 0x000fce00000006ff */
.L_x_176:
[----:B-1----:R1:W2:Y:S02]  /*8500*/  SYNCS.PHASECHK.TRANS64.TRYWAIT P0, [R3+URZ], R0 ;  /* 0x00000000030075a7 */ /* 0x0022a4000800017f */
[----:B--2---:R-:W-:Y:S05]  /*8510*/  @!P0 NANOSLEEP.SYNCS 0x989680 ;  /* 0x009896800000895d */ /* 0x004fea0003900000 */
[----:B------:R-:W2:Y:S02]  /*8520*/  @!P0 SYNCS.PHASECHK.TRANS64 P0, [R3+URZ], R0 ;  /* 0x00000000030085a7 */ /* 0x000ea4000800007f */
[----:B--2---:R-:W-:Y:S05]  /*8530*/  @!P0 BRA `(.L_x_176) ;  /* 0xfffffffc00f08947 */ /* 0x004fea000383ffff */
.L_x_171:
[----:B------:R-:W-:Y:S05]  /*8540*/  BSYNC B0 ;  /* 0x0000000000007941 */ /* 0x000fea0003800000 */
.L_x_170:
[----:B------:R-:W-:Y:S05]  /*8550*/  EXIT ;  /* 0x000000000000794d */ /* 0x000fea0003800000 */
.L_x_21:
[----:B-1----:R-:W-:-:S04]  /*8560*/  IMAD.U32 R11, RZ, RZ, UR11 ;  /* 0x0000000bff0b7e24 */ /* 0x002fc8000f8e00ff */
[----:B------:R1:W4:Y:S03]  /*8570*/  SYNCS.PHASECHK.TRANS64.TRYWAIT P1, [R11+URZ], R14 ;  /* 0x0000000e0b0075a7 */ /* 0x000326000802017f */
[----:B----4-:R-:W-:Y:S05]  /*8580*/  @!P1 NANOSLEEP.SYNCS 0x989680 ;  /* 0x009896800000995d */ /* 0x010fea0003900000 */
[----:B------:R-:W4:Y:S02]  /*8590*/  @!P1 SYNCS.PHASECHK.TRANS64 P1, [R11+URZ], R14 ;  /* 0x0000000e0b0095a7 */ /* 0x000f24000802007f */
[----:B----4-:R-:W-:Y:S05]  /*85a0*/  @!P1 BRA `(.L_x_21) ;  /* 0xfffffffc00ec9947 */ /* 0x010fea000383ffff */
[----:B------:R-:W-:Y:S05]  /*85b0*/  BRA `(.L_x_20) ;  /* 0xffffff9000407947 */ /* 0x000fea000383ffff */
.L_x_158:
[----:B------:R-:W-:Y:S01]  /*85c0*/  BSSY B1, `(.L_x_177) ;  /* 0x0000006000017945 */ /* 0x000fe20003800000 */
[----:B------:R-:W-:-:S07]  /*85d0*/  IMAD.MOV.U32 R6, RZ, RZ, -0x1 ;  /* 0xffffffffff067424 */ /* 0x000fce00078e00ff */
[----:B------:R-:W-:Y:S05]  /*85e0*/  WARPSYNC.COLLECTIVE R6, `(.L_x_178) ;  /* 0x00000000060c7348 */ /* 0x000fea0003c00000 */
[----:B------:R-:W-:Y:S02]  /*85f0*/  ELECT P0, UR62, PT ;  /* 0x00000000003e782f */ /* 0x000fe40003800000 */
[----:B------:R-:W-:Y:S01]  /*8600*/  MOV R6, UR62 ;  /* 0x0000003e00067c02 */ /* 0x000fe20008000f00 */
[----:B------:R-:W-:Y:S10]  /*8610*/  ENDCOLLECTIVE ;  /* 0x000000000000791b */ /* 0x000ff40003800000 */
.L_x_178:
[----:B------:R-:W-:Y:S05]  /*8620*/  BSYNC B1 ;  /* 0x0000000000017941 */ /* 0x000fea0003800000 */
.L_x_177:
[----:B------:R-:W-:Y:S05]  /*8630*/  BRA `(.L_x_179) ;  /* 0xffffffec00e47947 */ /* 0x000fea000383ffff */
.L_x_161:
[----:B-1----:R1:W2:Y:S02]  /*8640*/  SYNCS.PHASECHK.TRANS64.TRYWAIT P0, [R15+URZ+0x20], R8 ;  /* 0x000020080f0075a7 */ /* 0x0022a4000800017f */
[----:B--2---:R-:W-:Y:S05]  /*8650*/  @!P0 NANOSLEEP.SYNCS 0x989680 ;  /* 0x009896800000895d */ /* 0x004fea0003900000 */
[----:B------:R-:W2:Y:S02]  /*8660*/  @!P0 SYNCS.PHASECHK.TRANS64 P0, [R15+URZ+0x20], R8 ;  /* 0x000020080f0085a7 */ /* 0x000ea4000800007f */
[----:B--2---:R-:W-:Y:S05]  /*8670*/  @!P0 BRA `(.L_x_161) ;  /* 0xfffffffc00f08947 */ /* 0x004fea000383ffff */
[----:B------:R-:W-:Y:S05]  /*8680*/  BRA `(.L_x_180) ;  /* 0xfffffff000287947 */ /* 0x000fea000383ffff */
.L_x_169:
[----:B------:R-:W-:Y:S01]  /*8690*/  BSSY B0, `(.L_x_181) ;  /* 0x0000006000007945 */ /* 0x000fe20003800000 */
[----:B------:R-:W-:-:S07]  /*86a0*/  IMAD.MOV.U32 R6, RZ, RZ, -0x1 ;  /* 0xffffffffff067424 */ /* 0x000fce00078e00ff */
[----:B------:R-:W-:Y:S05]  /*86b0*/  WARPSYNC.COLLECTIVE R6, `(.L_x_182) ;  /* 0x00000000060c7348 */ /* 0x000fea0003c00000 */
[----:B------:R-:W-:Y:S02]  /*86c0*/  ELECT P0, UR62, PT ;  /* 0x00000000003e782f */ /* 0x000fe40003800000 */
[----:B------:R-:W-:Y:S01]  /*86d0*/  MOV R6, UR62 ;  /* 0x0000003e00067c02 */ /* 0x000fe20008000f00 */
[----:B------:R-:W-:Y:S10]  /*86e0*/  ENDCOLLECTIVE ;  /* 0x000000000000791b */ /* 0x000ff40003800000 */
.L_x_182:
[----:B------:R-:W-:Y:S05]  /*86f0*/  BSYNC B0 ;  /* 0x0000000000007941 */ /* 0x000fea0003800000 */
.L_x_181:
[----:B------:R-:W-:Y:S05]  /*8700*/  BRA `(.L_x_183) ;  /* 0xfffffff800dc7947 */ /* 0x000fea000383ffff */
.L_x_173:
[----:B0-----:R0:W1:Y:S02]  /*8710*/  SYNCS.PHASECHK.TRANS64.TRYWAIT P0, [R5+URZ], R2 ;  /* 0x00000002050075a7 */ /* 0x001064000800017f */
[----:B-1----:R-:W-:Y:S05]  /*8720*/  @!P0 NANOSLEEP.SYNCS 0x989680 ;  /* 0x009896800000895d */ /* 0x002fea0003900000 */
[----:B------:R-:W1:Y:S02]  /*8730*/  @!P0 SYNCS.PHASECHK.TRANS64 P0, [R5+URZ], R2 ;  /* 0x00000002050085a7 */ /* 0x000e64000800007f */
[----:B-1----:R-:W-:Y:S05]  /*8740*/  @!P0 BRA `(.L_x_173) ;  /* 0xfffffffc00f08947 */ /* 0x002fea000383ffff */
[----:B------:R-:W-:Y:S05]  /*8750*/  BRA `(.L_x_184) ;  /* 0xfffffffc00207947 */ /* 0x000fea000383ffff */
.L_x_174:
[----:B0-----:R0:W1:Y:S02]  /*8760*/  SYNCS.PHASECHK.TRANS64.TRYWAIT P0, [R7+URZ], R4 ;  /* 0x00000004070075a7 */ /* 0x001064000800017f */
[----:B-1----:R-:W-:Y:S05]  /*8770*/  @!P0 NANOSLEEP.SYNCS 0x989680 ;  /* 0x009896800000895d */ /* 0x002fea0003900000 */
[----:B------:R-:W1:Y:S02]  /*8780*/  @!P0 SYNCS.PHASECHK.TRANS64 P0, [R7+URZ], R4 ;  /* 0x00000004070085a7 */ /* 0x000e64000800007f */
[----:B-1----:R-:W-:Y:S05]  /*8790*/  @!P0 BRA `(.L_x_174) ;  /* 0xfffffffc00f08947 */ /* 0x002fea000383ffff */
[----:B------:R-:W-:Y:S05]  /*87a0*/  BRA `(.L_x_185) ;  /* 0xfffffffc00307947 */ /* 0x000fea000383ffff */
.L_x_175:
[----:B0-----:R0:W1:Y:S02]  /*87b0*/  SYNCS.PHASECHK.TRANS64.TRYWAIT P0, [R6+URZ], R5 ;  /* 0x00000005060075a7 */ /* 0x001064000800017f */
[----:B-1----:R-:W-:Y:S05]  /*87c0*/  @!P0 NANOSLEEP.SYNCS 0x989680 ;  /* 0x009896800000895d */ /* 0x002fea0003900000 */
[----:B------:R-:W1:Y:S02]  /*87d0*/  @!P0 SYNCS.PHASECHK.TRANS64 P0, [R6+URZ], R5 ;  /* 0x00000005060085a7 */ /* 0x000e64000800007f */
[----:B-1----:R-:W-:Y:S05]  /*87e0*/  @!P0 BRA `(.L_x_175) ;  /* 0xfffffffc00f08947 */ /* 0x002fea000383ffff */
[----:B------:R-:W-:Y:S05]  /*87f0*/  BRA `(.L_x_186) ;  /* 0xfffffffc00387947 */ /* 0x000fea000383ffff */
.L_x_187:
[----:B------:R-:W-:-:S00]  /*8800*/  BRA `(.L_x_187) ;  /* 0xfffffffc00fc7947 */ /* 0x000fc0000383ffff */
[----:B------:R-:W-:-:S00]  /*8810*/  NOP ;  /* 0x0000000000007918 */ /* 0x000fc00000000000 */
        /* <DEDUP_REMOVED lines=14> */
.L_x_188:


//--------------------- .nv.shared._ZN7cutlass13device_kernelINS_4gemm6kernel13GemmUniversalIN4cute5tupleIJiiiiEEENS1_10collective13CollectiveMmaINS1_40MainloopSm90TmaGmmaWarpSpecializedSparseILi4ENS5_IJNS4_1CILi1EEENSA_ILi2EEESB_EEENS1_35KernelTmaWarpSpecializedCooperativeEEENS5_IJNSA_ILi256EEENSA_ILi64EEENSA_ILi128EEEEEENS_10bfloat16_tENS5_IJNS4_6LayoutINS5_IJiNS5_IJSC_iEEEiEEENS5_IJlNS5_IJSB_SC_EEElEEEEENSL_INS5_IJNS5_IJNS5_IJNSA_ILi8EEESC_NSA_ILi4EEEEEEiEEENS5_IJNS5_IJNSA_ILi16EEESC_SS_EEEiEEEiEEENS5_IJNS5_IJNS5_IJSI_SV_NSA_ILi2048EEEEEENSA_ILi8192EEEEEENS5_IJNS5_IJSB_NSA_ILi1024EEENSA_ILi32EEEEEElEEElEEEEEEEESK_NS5_IJlSB_lEEENS4_8TiledMMAINS4_8MMA_AtomIJNS4_4SM904GMMA6SPARSE28GMMA_64x64x32_F32BF16BF16_SSILNS1E_5MajorE0ELS1H_0ELNS1E_7ScaleInE1ELS1I_1ELNS1E_9SparseSelE0EEEEEENSL_INS5_IJSC_SB_SB_EEENS5_IJSB_NSA_ILi0EEES1N_EEEEENS5_IJNS4_10UnderscoreES1Q_S1Q_EEEEENS4_23SM90_TMA_LOAD_MULTICASTENS4_14ComposedLayoutINS4_7SwizzleILi3ELi4ELi3EEENS4_25smem_sparse_ptr_flag_bitsILi2ELi16EEENSL_INS5_IJNS5_IJSB_SR_EEENS5_IJSC_SH_EEEEEENS5_IJNS5_IJS1N_SI_EEESO_EEEEEEEvNS4_8identityENS4_13SM90_TMA_LOADENS1U_IS1W_NS4_18smem_ptr_flag_bitsILi16EEENSL_INS5_IJSR_SH_EEENS5_IJSH_SB_EEEEEEEvS26_EENS_8epilogue10collective6detail29Sm90TmaWarpSpecializedAdapterINS2G_15DefaultEpilogueIfNS5_IJSB_llEEES2K_NS2F_6thread17LinearCombinationIfLi1EffLNS2L_9ScaleType4KindE0ELNS_15FloatRoundStyleE2EfEENS1_15EpilogueDefaultEEEEEvvEEEEvNT_6ParamsE --------------------------
	.section	.nv.shared._ZN7cutlass13device_kernelINS_4gemm6kernel13GemmUniversalIN4cute5tupleIJiiiiEEENS1_10collective13CollectiveMmaINS1_40MainloopSm90TmaGmmaWarpSpecializedSparseILi4ENS5_IJNS4_1CILi1EEENSA_ILi2EEESB_EEENS1_35KernelTmaWarpSpecializedCooperativeEEENS5_IJNSA_ILi256EEENSA_ILi64EEENSA_ILi128EEEEEENS_10bfloat16_tENS5_IJNS4_6LayoutINS5_IJiNS5_IJSC_iEEEiEEENS5_IJlNS5_IJSB_SC_EEElEEEEENSL_INS5_IJNS5_IJNS5_IJNSA_ILi8EEESC_NSA_ILi4EEEEEEiEEENS5_IJNS5_IJNSA_ILi16EEESC_SS_EEEiEEEiEEENS5_IJNS5_IJNS5_IJSI_SV_NSA_ILi2048EEEEEENSA_ILi8192EEEEEENS5_IJNS5_IJSB_NSA_ILi1024EEENSA_ILi32EEEEEElEEElEEEEEEEESK_NS5_IJlSB_lEEENS4_8TiledMMAINS4_8MMA_AtomIJNS4_4SM904GMMA6SPARSE28GMMA_64x64x32_F32BF16BF16_SSILNS1E_5MajorE0ELS1H_0ELNS1E_7ScaleInE1ELS1I_1ELNS1E_9SparseSelE0EEEEEENSL_INS5_IJSC_SB_SB_EEENS5_IJSB_NSA_ILi0EEES1N_EEEEENS5_IJNS4_10UnderscoreES1Q_S1Q_EEEEENS4_23SM90_TMA_LOAD_MULTICASTENS4_14ComposedLayoutINS4_7SwizzleILi3ELi4ELi3EEENS4_25smem_sparse_ptr_flag_bitsILi2ELi16EEENSL_INS5_IJNS5_IJSB_SR_EEENS5_IJSC_SH_EEEEEENS5_IJNS5_IJS1N_SI_EEESO_EEEEEEEvNS4_8identityENS4_13SM90_TMA_LOADENS1U_IS1W_NS4_18smem_ptr_flag_bitsILi16EEENSL_INS5_IJSR_SH_EEENS5_IJSH_SB_EEEEEEEvS26_EENS_8epilogue10collective6detail29Sm90TmaWarpSpecializedAdapterINS2G_15DefaultEpilogueIfNS5_IJSB_llEEES2K_NS2F_6thread17LinearCombinationIfLi1EffLNS2L_9ScaleType4KindE0ELNS_15FloatRoundStyleE2EfEENS1_15EpilogueDefaultEEEEEvvEEEEvNT_6ParamsE,"aw",@nobits
	.sectionflags	@""
	.align	16
	.zero		1024


//--------------------- .nv.shared.reserved.0     --------------------------
	.section	.nv.shared.reserved.0,"aw",@nobits
	.weak		__nv_reservedSMEM_offset_0_alias
	.size		__nv_reservedSMEM_offset_0_alias, 0, 0
	.other		__nv_reservedSMEM_offset_0_alias,@"STO_CUDA_RESERVED_SHARED STV_DEFAULT"
__nv_reservedSMEM_offset_0_alias:
	.zero		0


//--------------------- .nv.global                --------------------------
	.section	.nv.global,"aw",@nobits
.nv.global:
	.type		_ZN39_INTERNAL_ebcf8b67_4_k_cu_ab8ded1b_27944cute1_E,@object
	.size		_ZN39_INTERNAL_ebcf8b67_4_k_cu_ab8ded1b_27944cute1_E,(_ZN39_INTERNAL_ebcf8b67_4_k_cu_ab8ded1b_27944cuda3std3__45__cpo6cbeginE - _ZN39_INTERNAL_ebcf8b67_4_k_cu_ab8ded1b_27944cute1_E)
_ZN39_INTERNAL_ebcf8b67_4_k_cu_ab8ded1b_27944cute1_E:
	.zero		1
	.type		_ZN39_INTERNAL_ebcf8b67_4_k_cu_ab8ded1b_27944cuda3std3__45__cpo6cbeginE,@object
	.size		_ZN39_INTERNAL_ebcf8b67_4_k_cu_ab8ded1b_27944cuda3std3__45__cpo6cbeginE,(_ZN39_INTERNAL_ebcf8b67_4_k_cu_ab8ded1b_27944cuda3std3__48in_placeE - _ZN39_INTERNAL_ebcf8b67_4_k_cu_ab8ded1b_27944cuda3std3__45__cpo6cbeginE)
_ZN39_INTERNAL_ebcf8b67_4_k_cu_ab8ded1b_27944cuda3std3__45__cpo6cbeginE:
	.zero		1
	.type		_ZN39_INTERNAL_ebcf8b67_4_k_cu_ab8ded1b_27944cuda3std3__48in_placeE,@object
	.size		_ZN39_INTERNAL_ebcf8b67_4_k_cu_ab8ded1b_27944cuda3std3__48in_placeE,(_ZN39_INTERNAL_ebcf8b67_4_k_cu_ab8ded1b_27944cuda3std6ranges3__45__cpo9iter_moveE - _ZN39_INTERNAL_ebcf8b67_4_k_cu_ab8ded1b_27944cuda3std3__48in_placeE)
_ZN39_INTERNAL_ebcf8b67_4_k_cu_ab8ded1b_27944cuda3std3__48in_placeE:
	.zero		1
	.type		_ZN39_INTERNAL_ebcf8b67_4_k_cu_ab8ded1b_27944cuda3std6ranges3__45__cpo9iter_moveE,@object
	.size		_ZN39_INTERNAL_ebcf8b67_4_k_cu_ab8ded1b_27944cuda3std6ranges3__45__cpo9iter_moveE,(_ZN39_INTERNAL_ebcf8b67_4_k_cu_ab8ded1b_27944cuda3std3__45__cpo5beginE - _ZN39_INTERNAL_ebcf8b67_4_k_cu_ab8ded1b_27944cuda3std6ranges3__45__cpo9iter_moveE)
_ZN39_INTERNAL_ebcf8b67_4_k_cu_ab8ded1b_27944cuda3std6ranges3__45__cpo9iter_moveE:
	.zero		1
	.type		_ZN39_INTERNAL_ebcf8b67_4_k_cu_ab8ded1b_27944cuda3std3__45__cpo5beginE,@object
	.size		_ZN39_INTERNAL_ebcf8b67_4_k_cu_ab8ded1b_27944cuda3std3__45__cpo5beginE,(_ZN39_INTERNAL_ebcf8b67_4_k_cu_ab8ded1b_27944cuda3std3__441_GLOBAL__N__ebcf8b67_4_k_cu_ab8ded1b_27946ignoreE - _ZN39_INTERNAL_ebcf8b67_4_k_cu_ab8ded1b_27944cuda3std3__45__cpo5beginE)
_ZN39_INTERNAL_ebcf8b67_4_k_cu_ab8ded1b_27944cuda3std3__45__cpo5beginE:
	.zero		1
	.type		_ZN39_INTERNAL_ebcf8b67_4_k_cu_ab8ded1b_27944cuda3std3__441_GLOBAL__N__ebcf8b67_4_k_cu_ab8ded1b_27946ignoreE,@object
	.size		_ZN39_INTERNAL_ebcf8b67_4_k_cu_ab8ded1b_27944cuda3std3__441_GLOBAL__N__ebcf8b67_4_k_cu_ab8ded1b_27946ignoreE,(_ZN39_INTERNAL_ebcf8b67_4_k_cu_ab8ded1b_27944cute7productE - _ZN39_INTERNAL_ebcf8b67_4_k_cu_ab8ded1b_27944cuda3std3__441_GLOBAL__N__ebcf8b67_4_k_cu_ab8ded1b_27946ignoreE)
_ZN39_INTERNAL_ebcf8b67_4_k_cu_ab8ded1b_27944cuda3std3__441_GLOBAL__N__ebcf8b67_4_k_cu_ab8ded1b_27946ignoreE:
	.zero		1
	.type		_ZN39_INTERNAL_ebcf8b67_4_k_cu_ab8ded1b_27944cute7productE,@object
	.size		_ZN39_INTERNAL_ebcf8b67_4_k_cu_ab8ded1b_27944cute7productE,(_ZN39_INTERNAL_ebcf8b67_4_k_cu_ab8ded1b_27944cuda3std3__45__cpo3endE - _ZN39_INTERNAL_ebcf8b67_4_k_cu_ab8ded1b_27944cute7productE)
_ZN39_INTERNAL_ebcf8b67_4_k_cu_ab8ded1b_27944cute7productE:
	.zero		1
	.type		_ZN39_INTERNAL_ebcf8b67_4_k_cu_ab8ded1b_27944cuda3std3__45__cpo3endE,@object
	.size		_ZN39_INTERNAL_ebcf8b67_4_k_cu_ab8ded1b_27944cuda3std3__45__cpo3endE,(_ZN39_INTERNAL_ebcf8b67_4_k_cu_ab8ded1b_27944cuda3std3__419piecewise_constructE - _ZN39_INTERNAL_ebcf8b67_4_k_cu_ab8ded1b_27944cuda3std3__45__cpo3endE)
_ZN39_INTERNAL_ebcf8b67_4_k_cu_ab8ded1b_27944cuda3std3__45__cpo3endE:
	.zero		1
	.type		_ZN39_INTERNAL_ebcf8b67_4_k_cu_ab8ded1b_27944cuda3std3__419piecewise_constructE,@object
	.size		_ZN39_INTERNAL_ebcf8b67_4_k_cu_ab8ded1b_27944cuda3std3__419piecewise_constructE,(_ZN39_INTERNAL_ebcf8b67_4_k_cu_ab8ded1b_27944cuda3std3__45__cpo4cendE - _ZN39_INTERNAL_ebcf8b67_4_k_cu_ab8ded1b_27944cuda3std3__419piecewise_constructE)
_ZN39_INTERNAL_ebcf8b67_4_k_cu_ab8ded1b_27944cuda3std3__419piecewise_constructE:
	.zero		1
	.type		_ZN39_INTERNAL_ebcf8b67_4_k_cu_ab8ded1b_27944cuda3std3__45__cpo4cendE,@object
	.size		_ZN39_INTERNAL_ebcf8b67_4_k_cu_ab8ded1b_27944cuda3std3__45__cpo4cendE,(_ZN39_INTERNAL_ebcf8b67_4_k_cu_ab8ded1b_27944cuda3std6ranges3__45__cpo4swapE - _ZN39_INTERNAL_ebcf8b67_4_k_cu_ab8ded1b_27944cuda3std3__45__cpo4cendE)
_ZN39_INTERNAL_ebcf8b67_4_k_cu_ab8ded1b_27944cuda3std3__45__cpo4cendE:
	.zero		1
	.type		_ZN39_INTERNAL_ebcf8b67_4_k_cu_ab8ded1b_27944cuda3std6ranges3__45__cpo4swapE,@object
	.size		_ZN39_INTERNAL_ebcf8b67_4_k_cu_ab8ded1b_27944cuda3std6ranges3__45__cpo4swapE,(.L_7 - _ZN39_INTERNAL_ebcf8b67_4_k_cu_ab8ded1b_27944cuda3std6ranges3__45__cpo4swapE)
_ZN39_INTERNAL_ebcf8b67_4_k_cu_ab8ded1b_27944cuda3std6ranges3__45__cpo4swapE:
	.zero		1
.L_7:


//--------------------- .nv.constant0._ZN7cutlass13device_kernelINS_4gemm6kernel13GemmUniversalIN4cute5tupleIJiiiiEEENS1_10collective13CollectiveMmaINS1_40MainloopSm90TmaGmmaWarpSpecializedSparseILi4ENS5_IJNS4_1CILi1EEENSA_ILi2EEESB_EEENS1_35KernelTmaWarpSpecializedCooperativeEEENS5_IJNSA_ILi256EEENSA_ILi64EEENSA_ILi128EEEEEENS_10bfloat16_tENS5_IJNS4_6LayoutINS5_IJiNS5_IJSC_iEEEiEEENS5_IJlNS5_IJSB_SC_EEElEEEEENSL_INS5_IJNS5_IJNS5_IJNSA_ILi8EEESC_NSA_ILi4EEEEEEiEEENS5_IJNS5_IJNSA_ILi16EEESC_SS_EEEiEEEiEEENS5_IJNS5_IJNS5_IJSI_SV_NSA_ILi2048EEEEEENSA_ILi8192EEEEEENS5_IJNS5_IJSB_NSA_ILi1024EEENSA_ILi32EEEEEElEEElEEEEEEEESK_NS5_IJlSB_lEEENS4_8TiledMMAINS4_8MMA_AtomIJNS4_4SM904GMMA6SPARSE28GMMA_64x64x32_F32BF16BF16_SSILNS1E_5MajorE0ELS1H_0ELNS1E_7ScaleInE1ELS1I_1ELNS1E_9SparseSelE0EEEEEENSL_INS5_IJSC_SB_SB_EEENS5_IJSB_NSA_ILi0EEES1N_EEEEENS5_IJNS4_10UnderscoreES1Q_S1Q_EEEEENS4_23SM90_TMA_LOAD_MULTICASTENS4_14ComposedLayoutINS4_7SwizzleILi3ELi4ELi3EEENS4_25smem_sparse_ptr_flag_bitsILi2ELi16EEENSL_INS5_IJNS5_IJSB_SR_EEENS5_IJSC_SH_EEEEEENS5_IJNS5_IJS1N_SI_EEESO_EEEEEEEvNS4_8identityENS4_13SM90_TMA_LOADENS1U_IS1W_NS4_18smem_ptr_flag_bitsILi16EEENSL_INS5_IJSR_SH_EEENS5_IJSH_SB_EEEEEEEvS26_EENS_8epilogue10collective6detail29Sm90TmaWarpSpecializedAdapterINS2G_15DefaultEpilogueIfNS5_IJSB_llEEES2K_NS2F_6thread17LinearCombinationIfLi1EffLNS2L_9ScaleType4KindE0ELNS_15FloatRoundStyleE2EfEENS1_15EpilogueDefaultEEEEEvvEEEEvNT_6ParamsE --------------------------
	.section	.nv.constant0._ZN7cutlass13device_kernelINS_4gemm6kernel13GemmUniversalIN4cute5tupleIJiiiiEEENS1_10collective13CollectiveMmaINS1_40MainloopSm90TmaGmmaWarpSpecializedSparseILi4ENS5_IJNS4_1CILi1EEENSA_ILi2EEESB_EEENS1_35KernelTmaWarpSpecializedCooperativeEEENS5_IJNSA_ILi256EEENSA_ILi64EEENSA_ILi128EEEEEENS_10bfloat16_tENS5_IJNS4_6LayoutINS5_IJiNS5_IJSC_iEEEiEEENS5_IJlNS5_IJSB_SC_EEElEEEEENSL_INS5_IJNS5_IJNS5_IJNSA_ILi8EEESC_NSA_ILi4EEEEEEiEEENS5_IJNS5_IJNSA_ILi16EEESC_SS_EEEiEEEiEEENS5_IJNS5_IJNS5_IJSI_SV_NSA_ILi2048EEEEEENSA_ILi8192EEEEEENS5_IJNS5_IJSB_NSA_ILi1024EEENSA_ILi32EEEEEElEEElEEEEEEEESK_NS5_IJlSB_lEEENS4_8TiledMMAINS4_8MMA_AtomIJNS4_4SM904GMMA6SPARSE28GMMA_64x64x32_F32BF16BF16_SSILNS1E_5MajorE0ELS1H_0ELNS1E_7ScaleInE1ELS1I_1ELNS1E_9SparseSelE0EEEEEENSL_INS5_IJSC_SB_SB_EEENS5_IJSB_NSA_ILi0EEES1N_EEEEENS5_IJNS4_10UnderscoreES1Q_S1Q_EEEEENS4_23SM90_TMA_LOAD_MULTICASTENS4_14ComposedLayoutINS4_7SwizzleILi3ELi4ELi3EEENS4_25smem_sparse_ptr_flag_bitsILi2ELi16EEENSL_INS5_IJNS5_IJSB_SR_EEENS5_IJSC_SH_EEEEEENS5_IJNS5_IJS1N_SI_EEESO_EEEEEEEvNS4_8identityENS4_13SM90_TMA_LOADENS1U_IS1W_NS4_18smem_ptr_flag_bitsILi16EEENSL_INS5_IJSR_SH_EEENS5_IJSH_SB_EEEEEEEvS26_EENS_8epilogue10collective6detail29Sm90TmaWarpSpecializedAdapterINS2G_15DefaultEpilogueIfNS5_IJSB_llEEES2K_NS2F_6thread17LinearCombinationIfLi1EffLNS2L_9ScaleType4KindE0ELNS_15FloatRoundStyleE2EfEENS1_15EpilogueDefaultEEEEEvvEEEEvNT_6ParamsE,"a",@progbits
	.sectionflags	@""
	.align	4
.nv.constant0._ZN7cutlass13device_kernelINS_4gemm6kernel13GemmUniversalIN4cute5tupleIJiiiiEEENS1_10collective13CollectiveMmaINS1_40MainloopSm90TmaGmmaWarpSpecializedSparseILi4ENS5_IJNS4_1CILi1EEENSA_ILi2EEESB_EEENS1_35KernelTmaWarpSpecializedCooperativeEEENS5_IJNSA_ILi256EEENSA_ILi64EEENSA_ILi128EEEEEENS_10bfloat16_tENS5_IJNS4_6LayoutINS5_IJiNS5_IJSC_iEEEiEEENS5_IJlNS5_IJSB_SC_EEElEEEEENSL_INS5_IJNS5_IJNS5_IJNSA_ILi8EEESC_NSA_ILi4EEEEEEiEEENS5_IJNS5_IJNSA_ILi16EEESC_SS_EEEiEEEiEEENS5_IJNS5_IJNS5_IJSI_SV_NSA_ILi2048EEEEEENSA_ILi8192EEEEEENS5_IJNS5_IJSB_NSA_ILi1024EEENSA_ILi32EEEEEElEEElEEEEEEEESK_NS5_IJlSB_lEEENS4_8TiledMMAINS4_8MMA_AtomIJNS4_4SM904GMMA6SPARSE28GMMA_64x64x32_F32BF16BF16_SSILNS1E_5MajorE0ELS1H_0ELNS1E_7ScaleInE1ELS1I_1ELNS1E_9SparseSelE0EEEEEENSL_INS5_IJSC_SB_SB_EEENS5_IJSB_NSA_ILi0EEES1N_EEEEENS5_IJNS4_10UnderscoreES1Q_S1Q_EEEEENS4_23SM90_TMA_LOAD_MULTICASTENS4_14ComposedLayoutINS4_7SwizzleILi3ELi4ELi3EEENS4_25smem_sparse_ptr_flag_bitsILi2ELi16EEENSL_INS5_IJNS5_IJSB_SR_EEENS5_IJSC_SH_EEEEEENS5_IJNS5_IJS1N_SI_EEESO_EEEEEEEvNS4_8identityENS4_13SM90_TMA_LOADENS1U_IS1W_NS4_18smem_ptr_flag_bitsILi16EEENSL_INS5_IJSR_SH_EEENS5_IJSH_SB_EEEEEEEvS26_EENS_8epilogue10collective6detail29Sm90TmaWarpSpecializedAdapterINS2G_15DefaultEpilogueIfNS5_IJSB_llEEES2K_NS2F_6thread17LinearCombinationIfLi1EffLNS2L_9ScaleType4KindE0ELNS_15FloatRoundStyleE2EfEENS1_15EpilogueDefaultEEEEEvvEEEEvNT_6ParamsE:
	.zero		1920


//--------------------- SYMBOLS --------------------------

	.type		.nv.reservedSmem.offset0,@object
	.size		.nv.reservedSmem.offset0,0x4
